// auto-generated by cutlass_sweep.gemm — config: {"arch": "sm_90", "cluster_m": 2, "cluster_n": 1, "dtype": "bf16", "stages": 4, "tile_k": 32, "tile_m": 256, "tile_n": 256}
#include "cutlass/cutlass.h"
#include "cutlass/gemm/collective/collective_builder.hpp"
#include "cutlass/gemm/device/gemm_universal_adapter.h"
#include "cutlass/gemm/kernel/gemm_universal.hpp"
#include "cutlass/epilogue/collective/collective_builder.hpp"

using ElemA = cutlass::bfloat16_t;
using ElemB = cutlass::bfloat16_t;
using ElemCD = cutlass::bfloat16_t;
using Acc  = float;
using TileShape    = cute::Shape<cute::_256, cute::_256, cute::_32>;
using ClusterShape = cute::Shape<cute::_2, cute::_1, cute::_1>;

using CollectiveEpilogue = typename cutlass::epilogue::collective::CollectiveBuilder<
    cutlass::arch::Sm90, cutlass::arch::OpClassTensorOp,
    TileShape, ClusterShape,
    cutlass::epilogue::collective::EpilogueTileAuto,
    Acc, Acc,
    ElemCD, cutlass::layout::RowMajor, 128 / cutlass::sizeof_bits<ElemCD>::value,
    ElemCD, cutlass::layout::RowMajor, 128 / cutlass::sizeof_bits<ElemCD>::value,
    cutlass::epilogue::collective::EpilogueScheduleAuto
  >::CollectiveOp;

using CollectiveMainloop = typename cutlass::gemm::collective::CollectiveBuilder<
    cutlass::arch::Sm90, cutlass::arch::OpClassTensorOp,
    ElemA, cutlass::layout::RowMajor, 128 / cutlass::sizeof_bits<ElemA>::value,
    ElemB, cutlass::layout::ColumnMajor, 128 / cutlass::sizeof_bits<ElemB>::value,
    Acc,
    TileShape, ClusterShape,
    cutlass::gemm::collective::StageCount<4>,
    cutlass::gemm::collective::KernelScheduleAuto
  >::CollectiveOp;

using GemmKernel = cutlass::gemm::kernel::GemmUniversal<
    cute::Shape<int,int,int,int>,
    CollectiveMainloop,
    CollectiveEpilogue
>;
using Gemm = cutlass::gemm::device::GemmUniversalAdapter<GemmKernel>;

// Force the device kernel symbol into the cubin without needing a host main.
auto* _anchor = &cutlass::device_kernel<GemmKernel>;


// ===== COMPILED SASS (sm_90a) =====

	.target	sm_90a

	.elftype	@"ET_EXEC"


//--------------------- .note.nv.tkinfo           --------------------------
	.section	.note.nv.tkinfo,"",@"SHT_NOTE"
	.sectionflags	@"SHF_NOTE_NV_TKINFO"
	.tkinfo
        /*0018*/ 	.word	0x00000002
        /*0030*/ 	.string	""
        /*0030*/ 	.string	"ptxas"
        /*0030*/ 	.string	"Cuda compilation tools, release 13.0, V13.0.88"
        /*0030*/ 	.string	"Build cuda_13.0.r13.0/compiler.36424714_0"
        /*0030*/ 	.string	"-arch sm_90a -m 64 "



//--------------------- .note.nv.cuinfo           --------------------------
	.section	.note.nv.cuinfo,"",@"SHT_NOTE"
	.sectionflags	@"SHF_NOTE_NV_CUINFO"
        /*0018*/ 	.short	0x0002
        /*001a*/ 	.short	0x005a
        /*001c*/ 	.short	0x0082
	.zero		2


//--------------------- .nv.info                  --------------------------
	.section	.nv.info,"",@"SHT_CUDA_INFO"
	.align	4


	//----- nvinfo : EIATTR_REGCOUNT
	.align		4
        /*0000*/ 	.byte	0x04, 0x2f
        /*0002*/ 	.short	(.L_15 - .L_14)
	.align		4
.L_14:
        /*0004*/ 	.word	index@(_ZN7cutlass13device_kernelINS_4gemm6kernel13GemmUniversalIN4cute5tupleIJiiiiEEENS1_10collective13CollectiveMmaINS1_34MainloopSm90TmaGmmaWarpSpecializedILi4ENS5_IJNS4_1CILi2EEENSA_ILi1EEESC_EEENS1_35KernelTmaWarpSpecializedCooperativeEEENS5_IJNSA_ILi256EEESG_NSA_ILi32EEEEEENS_10bfloat16_tENS5_IJlSC_lEEESJ_SK_NS4_8TiledMMAINS4_8MMA_AtomIJNS4_4SM904GMMA28MMA_64x256x16_F32BF16BF16_SSILNSO_5MajorE0ELSQ_0ELNSO_7ScaleInE1ELSR_1EEEEEENS4_6LayoutISD_NS5_IJSC_NSA_ILi0EEESV_EEEEENS5_IJNS4_10UnderscoreESY_SY_EEEEENS4_13SM90_TMA_LOADENS4_14ComposedLayoutINS4_7SwizzleILi2ELi4ELi3EEENS4_18smem_ptr_flag_bitsILi16EEENSU_INS5_IJNSA_ILi8EEESH_EEENS5_IJSH_SC_EEEEEEEvNS4_8identityENS4_23SM90_TMA_LOAD_MULTICASTES1B_vS1C_EENS_8epilogue10collective6detail29Sm90TmaWarpSpecializedAdapterINS1G_15DefaultEpilogueISJ_SK_SK_NS1F_6thread17LinearCombinationISJ_Li1EffLNS1K_9ScaleType4KindE0ELNS_15FloatRoundStyleE2ESJ_EENS1_15EpilogueDefaultEEEEEvvEEEEvNT_6ParamsE)
        /*0008*/ 	.word	0x000000a8


	//----- nvinfo : EIATTR_FRAME_SIZE
	.align		4
.L_15:
        /*000c*/ 	.byte	0x04, 0x11
        /*000e*/ 	.short	(.L_17 - .L_16)
	.align		4
.L_16:
        /*0010*/ 	.word	index@(_ZN7cutlass13device_kernelINS_4gemm6kernel13GemmUniversalIN4cute5tupleIJiiiiEEENS1_10collective13CollectiveMmaINS1_34MainloopSm90TmaGmmaWarpSpecializedILi4ENS5_IJNS4_1CILi2EEENSA_ILi1EEESC_EEENS1_35KernelTmaWarpSpecializedCooperativeEEENS5_IJNSA_ILi256EEESG_NSA_ILi32EEEEEENS_10bfloat16_tENS5_IJlSC_lEEESJ_SK_NS4_8TiledMMAINS4_8MMA_AtomIJNS4_4SM904GMMA28MMA_64x256x16_F32BF16BF16_SSILNSO_5MajorE0ELSQ_0ELNSO_7ScaleInE1ELSR_1EEEEEENS4_6LayoutISD_NS5_IJSC_NSA_ILi0EEESV_EEEEENS5_IJNS4_10UnderscoreESY_SY_EEEEENS4_13SM90_TMA_LOADENS4_14ComposedLayoutINS4_7SwizzleILi2ELi4ELi3EEENS4_18smem_ptr_flag_bitsILi16EEENSU_INS5_IJNSA_ILi8EEESH_EEENS5_IJSH_SC_EEEEEEEvNS4_8identityENS4_23SM90_TMA_LOAD_MULTICASTES1B_vS1C_EENS_8epilogue10collective6detail29Sm90TmaWarpSpecializedAdapterINS1G_15DefaultEpilogueISJ_SK_SK_NS1F_6thread17LinearCombinationISJ_Li1EffLNS1K_9ScaleType4KindE0ELNS_15FloatRoundStyleE2ESJ_EENS1_15EpilogueDefaultEEEEEvvEEEEvNT_6ParamsE)
        /*0014*/ 	.word	0x000004c0


	//----- nvinfo : EIATTR_MIN_STACK_SIZE
	.align		4
.L_17:
        /*0018*/ 	.byte	0x04, 0x12
        /*001a*/ 	.short	(.L_19 - .L_18)
	.align		4
.L_18:
        /*001c*/ 	.word	index@(_ZN7cutlass13device_kernelINS_4gemm6kernel13GemmUniversalIN4cute5tupleIJiiiiEEENS1_10collective13CollectiveMmaINS1_34MainloopSm90TmaGmmaWarpSpecializedILi4ENS5_IJNS4_1CILi2EEENSA_ILi1EEESC_EEENS1_35KernelTmaWarpSpecializedCooperativeEEENS5_IJNSA_ILi256EEESG_NSA_ILi32EEEEEENS_10bfloat16_tENS5_IJlSC_lEEESJ_SK_NS4_8TiledMMAINS4_8MMA_AtomIJNS4_4SM904GMMA28MMA_64x256x16_F32BF16BF16_SSILNSO_5MajorE0ELSQ_0ELNSO_7ScaleInE1ELSR_1EEEEEENS4_6LayoutISD_NS5_IJSC_NSA_ILi0EEESV_EEEEENS5_IJNS4_10UnderscoreESY_SY_EEEEENS4_13SM90_TMA_LOADENS4_14ComposedLayoutINS4_7SwizzleILi2ELi4ELi3EEENS4_18smem_ptr_flag_bitsILi16EEENSU_INS5_IJNSA_ILi8EEESH_EEENS5_IJSH_SC_EEEEEEEvNS4_8identityENS4_23SM90_TMA_LOAD_MULTICASTES1B_vS1C_EENS_8epilogue10collective6detail29Sm90TmaWarpSpecializedAdapterINS1G_15DefaultEpilogueISJ_SK_SK_NS1F_6thread17LinearCombinationISJ_Li1EffLNS1K_9ScaleType4KindE0ELNS_15FloatRoundStyleE2ESJ_EENS1_15EpilogueDefaultEEEEEvvEEEEvNT_6ParamsE)
        /*0020*/ 	.word	0x000004c0
.L_19:


//--------------------- .nv.compat                --------------------------
	.section	.nv.compat,"",@"SHT_CUDA_COMPAT_INFO"
	.align	4
        /*0000*/ 	.byte	0x02, 0x09, 0x01, 0x00, 0x02, 0x02, 0x04, 0x00, 0x02, 0x05, 0x05, 0x00, 0x03, 0x07, 0x01, 0x01
        /*0010*/ 	.byte	0x02, 0x03, 0x01, 0x00, 0x02, 0x06, 0x01, 0x00, 0x04, 0x0b, 0x08, 0x00, 0x00, 0x00, 0x00, 0x00
        /*0020*/ 	.byte	0x00, 0x00, 0x00, 0x00


//--------------------- .nv.info._ZN7cutlass13device_kernelINS_4gemm6kernel13GemmUniversalIN4cute5tupleIJiiiiEEENS1_10collective13CollectiveMmaINS1_34MainloopSm90TmaGmmaWarpSpecializedILi4ENS5_IJNS4_1CILi2EEENSA_ILi1EEESC_EEENS1_35KernelTmaWarpSpecializedCooperativeEEENS5_IJNSA_ILi256EEESG_NSA_ILi32EEEEEENS_10bfloat16_tENS5_IJlSC_lEEESJ_SK_NS4_8TiledMMAINS4_8MMA_AtomIJNS4_4SM904GMMA28MMA_64x256x16_F32BF16BF16_SSILNSO_5MajorE0ELSQ_0ELNSO_7ScaleInE1ELSR_1EEEEEENS4_6LayoutISD_NS5_IJSC_NSA_ILi0EEESV_EEEEENS5_IJNS4_10UnderscoreESY_SY_EEEEENS4_13SM90_TMA_LOADENS4_14ComposedLayoutINS4_7SwizzleILi2ELi4ELi3EEENS4_18smem_ptr_flag_bitsILi16EEENSU_INS5_IJNSA_ILi8EEESH_EEENS5_IJSH_SC_EEEEEEEvNS4_8identityENS4_23SM90_TMA_LOAD_MULTICASTES1B_vS1C_EENS_8epilogue10collective6detail29Sm90TmaWarpSpecializedAdapterINS1G_15DefaultEpilogueISJ_SK_SK_NS1F_6thread17LinearCombinationISJ_Li1EffLNS1K_9ScaleType4KindE0ELNS_15FloatRoundStyleE2ESJ_EENS1_15EpilogueDefaultEEEEEvvEEEEvNT_6ParamsE --------------------------
	.section	.nv.info._ZN7cutlass13device_kernelINS_4gemm6kernel13GemmUniversalIN4cute5tupleIJiiiiEEENS1_10collective13CollectiveMmaINS1_34MainloopSm90TmaGmmaWarpSpecializedILi4ENS5_IJNS4_1CILi2EEENSA_ILi1EEESC_EEENS1_35KernelTmaWarpSpecializedCooperativeEEENS5_IJNSA_ILi256EEESG_NSA_ILi32EEEEEENS_10bfloat16_tENS5_IJlSC_lEEESJ_SK_NS4_8TiledMMAINS4_8MMA_AtomIJNS4_4SM904GMMA28MMA_64x256x16_F32BF16BF16_SSILNSO_5MajorE0ELSQ_0ELNSO_7ScaleInE1ELSR_1EEEEEENS4_6LayoutISD_NS5_IJSC_NSA_ILi0EEESV_EEEEENS5_IJNS4_10UnderscoreESY_SY_EEEEENS4_13SM90_TMA_LOADENS4_14ComposedLayoutINS4_7SwizzleILi2ELi4ELi3EEENS4_18smem_ptr_flag_bitsILi16EEENSU_INS5_IJNSA_ILi8EEESH_EEENS5_IJSH_SC_EEEEEEEvNS4_8identityENS4_23SM90_TMA_LOAD_MULTICASTES1B_vS1C_EENS_8epilogue10collective6detail29Sm90TmaWarpSpecializedAdapterINS1G_15DefaultEpilogueISJ_SK_SK_NS1F_6thread17LinearCombinationISJ_Li1EffLNS1K_9ScaleType4KindE0ELNS_15FloatRoundStyleE2ESJ_EENS1_15EpilogueDefaultEEEEEvvEEEEvNT_6ParamsE,"",@"SHT_CUDA_INFO"
	.sectionflags	@""
	.align	4


	//----- nvinfo : EIATTR_CUDA_API_VERSION
	.align		4
        /*0000*/ 	.byte	0x04, 0x37
        /*0002*/ 	.short	(.L_21 - .L_20)
.L_20:
        /*0004*/ 	.word	0x00000082


	//----- nvinfo : EIATTR_KPARAM_INFO
	.align		4
.L_21:
        /*0008*/ 	.byte	0x04, 0x17
        /*000a*/ 	.short	(.L_23 - .L_22)
.L_22:
        /*000c*/ 	.word	0x00000000
        /*0010*/ 	.short	0x0000
        /*0012*/ 	.short	0x0070
        /*0014*/ 	.byte	0x00, 0xf0, 0x01, 0x10


	//----- nvinfo : EIATTR_SPARSE_MMA_MASK
	.align		4
.L_23:
        /*0018*/ 	.byte	0x03, 0x50
        /*001a*/ 	.short	0x0000


	//----- nvinfo : EIATTR_MAXREG_COUNT
	.align		4
        /*001c*/ 	.byte	0x03, 0x1b
        /*001e*/ 	.short	0x00a8


	//----- nvinfo : EIATTR_NUM_BARRIERS
	.align		4
        /*0020*/ 	.byte	0x02, 0x4c
        /*0022*/ 	.byte	0x01
	.zero		1


	//----- nvinfo : EIATTR_EXTERNS
	.align		4
        /*0024*/ 	.byte	0x04, 0x0f
        /*0026*/ 	.short	(.L_25 - .L_24)


	//   ....[0]....
	.align		4
.L_24:
        /*0028*/ 	.word	index@(__assertfail)


	//----- nvinfo : EIATTR_ANNOTATIONS
	.align		4
.L_25:
        /*002c*/ 	.byte	0x04, 0x55
        /*002e*/ 	.short	(.L_27 - .L_26)


	//   ....[0]....
.L_26:
        /*0030*/ 	.word	0x00000001
        /*0034*/ 	.byte	0xf0, 0x09, 0x00, 0x00, 0x01, 0x00, 0x00, 0x00, 0x10, 0x0a, 0x00, 0x00, 0x01, 0x00, 0x00, 0x00
        /* <DEDUP_REMOVED lines=380> */
        /*1804*/ 	.byte	0x50, 0x6f, 0x01, 0x00


	//----- nvinfo : EIATTR_MERCURY_ISA_VERSION
	.align		4
.L_27:
        /*1808*/ 	.byte	0x03, 0x5f
        /*180a*/ 	.short	0x0101


	//----- nvinfo : EIATTR_INT_WARP_WIDE_INSTR_OFFSETS
	.align		4
        /*180c*/ 	.byte	0x04, 0x31
        /*180e*/ 	.short	(.L_29 - .L_28)


	//   ....[0]....
.L_28:
        /*1810*/ 	.word	0x00000580


	//   ....[1]....
        /*1814*/ 	.word	0x00000590


	//   ....[2]....
        /*1818*/ 	.word	0x00000700


	//   ....[3]....
        /*181c*/ 	.word	0x00004e30


	//----- nvinfo : EIATTR_COOP_GROUP_MASK_REGIDS
	.align		4
.L_29:
        /*1820*/ 	.byte	0x04, 0x29
        /*1822*/ 	.short	(.L_31 - .L_30)


	//   ....[0]....
.L_30:
        /*1824*/ 	.word	0xffffffff


	//   ....[1]....
        /*1828*/ 	.word	0xffffffff


	//   ....[2]....
        /*182c*/ 	.word	0xffffffff


	//   ....[3]....
        /*1830*/ 	.word	0xffffffff


	//   ....[4]....
        /*1834*/ 	.word	0xffffffff


	//   ....[5]....
        /*1838*/ 	.word	0xffffffff


	//----- nvinfo : EIATTR_COOP_GROUP_INSTR_OFFSETS
	.align		4
.L_31:
        /*183c*/ 	.byte	0x04, 0x28
        /*183e*/ 	.short	(.L_33 - .L_32)


	//   ....[0]....
.L_32:
        /*1840*/ 	.word	0x00000070


	//   ....[1]....
        /*1844*/ 	.word	0x00000080


	//   ....[2]....
        /*1848*/ 	.word	0x000001a0


	//   ....[3]....
        /*184c*/ 	.word	0x000003d0


	//   ....[4]....
        /*1850*/ 	.word	0x00000840


	//   ....[5]....
        /*1854*/ 	.word	0x00001410


	//----- nvinfo : EIATTR_REG_RECONFIG
	.align		4
.L_33:
        /*1858*/ 	.byte	0x01, 0x54
	.zero		2


	//----- nvinfo : EIATTR_SYSCALL_OFFSETS
	.align		4
        /*185c*/ 	.byte	0x04, 0x46
        /*185e*/ 	.short	(.L_35 - .L_34)


	//   ....[0]....
.L_34:
        /*1860*/ 	.word	0x000015c0


	//----- nvinfo : EIATTR_MBARRIER_INSTR_OFFSETS
	.align		4
.L_35:
        /*1864*/ 	.byte	0x04, 0x39
        /*1866*/ 	.short	(.L_37 - .L_36)


	//   ....[0]....
.L_36:
        /*1868*/ 	.word	0x00000320
        /*186c*/ 	.word	0x000000ff
        /*1870*/ 	.word	0x00000000
        /*1874*/ 	.short	0x0100
        /*1876*/ 	.byte	0x08
	.zero		1


	//   ....[1]....
        /*1878*/ 	.word	0x00000330
        /*187c*/ 	.word	0x000000ff
        /*1880*/ 	.word	0x00000020
        /*1884*/ 	.short	0x0100
        /*1886*/ 	.byte	0x08
	.zero		1


	//   ....[2]....
        /*1888*/ 	.word	0x00000340
        /*188c*/ 	.word	0x000000ff
        /*1890*/ 	.word	0x00000008
        /*1894*/ 	.short	0x0100
        /*1896*/ 	.byte	0x08
	.zero		1


	//   ....[3]....
        /*1898*/ 	.word	0x00000350
        /*189c*/ 	.word	0x000000ff
        /*18a0*/ 	.word	0x00000028
        /*18a4*/ 	.short	0x0100
        /*18a6*/ 	.byte	0x08
	.zero		1


	//   ....[4]....
        /*18a8*/ 	.word	0x00000360
        /*18ac*/ 	.word	0x000000ff
        /*18b0*/ 	.word	0x00000010
        /*18b4*/ 	.short	0x0100
        /*18b6*/ 	.byte	0x08
	.zero		1


	//   ....[5]....
        /*18b8*/ 	.word	0x00000370
        /*18bc*/ 	.word	0x000000ff
        /*18c0*/ 	.word	0x00000030
        /*18c4*/ 	.short	0x0100
        /*18c6*/ 	.byte	0x08
	.zero		1


	//   ....[6]....
        /*18c8*/ 	.word	0x00000380
        /*18cc*/ 	.word	0x000000ff
        /*18d0*/ 	.word	0x00000018
        /*18d4*/ 	.short	0x0100
        /*18d6*/ 	.byte	0x08
	.zero		1


	//   ....[7]....
        /*18d8*/ 	.word	0x00000390
        /*18dc*/ 	.word	0x000000ff
        /*18e0*/ 	.word	0x00000038
        /*18e4*/ 	.short	0x0100
        /*18e6*/ 	.byte	0x08
	.zero		1


	//   ....[8]....
        /*18e8*/ 	.word	0x00000770
        /*18ec*/ 	.word	0x000000ff
        /*18f0*/ 	.word	0x00000050
        /*18f4*/ 	.short	0x0100
        /*18f6*/ 	.byte	0x06
	.zero		1


	//   ....[9]....
        /*18f8*/ 	.word	0x000007a0
        /*18fc*/ 	.word	0x000000ff
        /*1900*/ 	.word	0x00000058
        /*1904*/ 	.short	0x0100
        /*1906*/ 	.byte	0x06
	.zero		1


	//   ....[10]....
        /*1908*/ 	.word	0x000016a0
        /*190c*/ 	.word	0x00000004
        /*1910*/ 	.word	0x00000000
        /*1914*/ 	.short	0x010a
        /*1916*/ 	.byte	0x3f
	.zero		1


	//   ....[11]....
        /*1918*/ 	.word	0x000016e0
        /*191c*/ 	.word	0x00000004
        /*1920*/ 	.word	0x00000000
        /*1924*/ 	.short	0x010a
        /*1926*/ 	.byte	0x3f
	.zero		1


	//   ....[12]....
        /*1928*/ 	.word	0x00002c70
        /*192c*/ 	.word	0x00000005
        /*1930*/ 	.word	0x00000000
        /*1934*/ 	.short	0x010a
        /*1936*/ 	.byte	0x3f
	.zero		1


	//   ....[13]....
        /*1938*/ 	.word	0x00002cb0
        /*193c*/ 	.word	0x00000005
        /*1940*/ 	.word	0x00000000
        /*1944*/ 	.short	0x010a
        /*1946*/ 	.byte	0x3f
	.zero		1


	//   ....[14]....
        /*1948*/ 	.word	0x00004cd0
        /*194c*/ 	.word	0x00000005
        /*1950*/ 	.word	0x00000000
        /*1954*/ 	.short	0x0101
        /*1956*/ 	.byte	0x3f
	.zero		1


	//   ....[15]....
        /*1958*/ 	.word	0x00004ec0
        /*195c*/ 	.word	0x00000000
        /*1960*/ 	.word	0x00000000
        /*1964*/ 	.short	0x0101
        /*1966*/ 	.byte	0x3f
	.zero		1


	//   ....[16]....
        /*1968*/ 	.word	0x00016ab0
        /*196c*/ 	.word	0x00000005
        /*1970*/ 	.word	0x00000020
        /*1974*/ 	.short	0x010a
        /*1976*/ 	.byte	0x3f
	.zero		1


	//   ....[17]....
        /*1978*/ 	.word	0x00016ea0
        /*197c*/ 	.word	0x00000002
        /*1980*/ 	.word	0x00000058
        /*1984*/ 	.short	0x0101
        /*1986*/ 	.byte	0x3f
	.zero		1


	//   ....[18]....
        /*1988*/ 	.word	0x00017650
        /*198c*/ 	.word	0x00000005
        /*1990*/ 	.word	0x00000000
        /*1994*/ 	.short	0x010a
        /*1996*/ 	.byte	0x3f
	.zero		1


	//   ....[19]....
        /*1998*/ 	.word	0x000176e0
        /*199c*/ 	.word	0x00000007
        /*19a0*/ 	.word	0x00000000
        /*19a4*/ 	.short	0x010a
        /*19a6*/ 	.byte	0x3f
	.zero		1


	//   ....[20]....
        /*19a8*/ 	.word	0x00017770
        /*19ac*/ 	.word	0x00000007
        /*19b0*/ 	.word	0x00000000
        /*19b4*/ 	.short	0x010a
        /*19b6*/ 	.byte	0x3f
	.zero		1


	//   ....[21]....
        /*19b8*/ 	.word	0x00017800
        /*19bc*/ 	.word	0x00000003
        /*19c0*/ 	.word	0x00000000
        /*19c4*/ 	.short	0x010a
        /*19c6*/ 	.byte	0x3f
	.zero		1


	//   ....[22]....
        /*19c8*/ 	.word	0x00017860
        /*19cc*/ 	.word	0x00000004
        /*19d0*/ 	.word	0x00000000
        /*19d4*/ 	.short	0x010a
        /*19d6*/ 	.byte	0x3f
	.zero		1


	//   ....[23]....
        /*19d8*/ 	.word	0x000178b0
        /*19dc*/ 	.word	0x00000005
        /*19e0*/ 	.word	0x00000000
        /*19e4*/ 	.short	0x010a
        /*19e6*/ 	.byte	0x3f
	.zero		1


	//   ....[24]....
        /*19e8*/ 	.word	0x00017980
        /*19ec*/ 	.word	0x00000005
        /*19f0*/ 	.word	0x00000020
        /*19f4*/ 	.short	0x010a
        /*19f6*/ 	.byte	0x3f
	.zero		1


	//   ....[25]....
        /*19f8*/ 	.word	0x00017a50
        /*19fc*/ 	.word	0x00000005
        /*1a00*/ 	.word	0x00000000
        /*1a04*/ 	.short	0x010a
        /*1a06*/ 	.byte	0x3f
	.zero		1


	//   ....[26]....
        /*1a08*/ 	.word	0x00017aa0
        /*1a0c*/ 	.word	0x00000007
        /*1a10*/ 	.word	0x00000000
        /*1a14*/ 	.short	0x010a
        /*1a16*/ 	.byte	0x3f
	.zero		1


	//   ....[27]....
        /*1a18*/ 	.word	0x00017af0
        /*1a1c*/ 	.word	0x00000007
        /*1a20*/ 	.word	0x00000000
        /*1a24*/ 	.short	0x010a
        /*1a26*/ 	.byte	0x3f
	.zero		1


	//----- nvinfo : EIATTR_NUM_MBARRIERS
	.align		4
.L_37:
        /*1a28*/ 	.byte	0x03, 0x38
        /*1a2a*/ 	.short	0x000a


	//----- nvinfo : EIATTR_EXIT_INSTR_OFFSETS
	.align		4
        /*1a2c*/ 	.byte	0x04, 0x1c
        /*1a2e*/ 	.short	(.L_39 - .L_38)


	//   ....[0]....
.L_38:
        /*1a30*/ 	.word	0x00000aa0


	//   ....[1]....
        /*1a34*/ 	.word	0x00001330


	//   ....[2]....
        /*1a38*/ 	.word	0x00016100


	//   ....[3]....
        /*1a3c*/ 	.word	0x00016720


	//   ....[4]....
        /*1a40*/ 	.word	0x00017850


	//----- nvinfo : EIATTR_MAX_THREADS
	.align		4
.L_39:
        /*1a44*/ 	.byte	0x04, 0x05
        /*1a46*/ 	.short	(.L_41 - .L_40)
.L_40:
        /*1a48*/ 	.word	0x00000180
        /*1a4c*/ 	.word	0x00000001
        /*1a50*/ 	.word	0x00000001


	//----- nvinfo : EIATTR_CRS_STACK_SIZE
	.align		4
.L_41:
        /*1a54*/ 	.byte	0x04, 0x1e
        /*1a56*/ 	.short	(.L_43 - .L_42)
.L_42:
        /*1a58*/ 	.word	0x00000000


	//----- nvinfo : EIATTR_CBANK_PARAM_SIZE
	.align		4
.L_43:
        /*1a5c*/ 	.byte	0x03, 0x19
        /*1a5e*/ 	.short	0x0470


	//----- nvinfo : EIATTR_PARAM_CBANK
	.align		4
        /*1a60*/ 	.byte	0x04, 0x0a
        /*1a62*/ 	.short	(.L_45 - .L_44)
	.align		4
.L_44:
        /*1a64*/ 	.word	index@(.nv.constant0._ZN7cutlass13device_kernelINS_4gemm6kernel13GemmUniversalIN4cute5tupleIJiiiiEEENS1_10collective13CollectiveMmaINS1_34MainloopSm90TmaGmmaWarpSpecializedILi4ENS5_IJNS4_1CILi2EEENSA_ILi1EEESC_EEENS1_35KernelTmaWarpSpecializedCooperativeEEENS5_IJNSA_ILi256EEESG_NSA_ILi32EEEEEENS_10bfloat16_tENS5_IJlSC_lEEESJ_SK_NS4_8TiledMMAINS4_8MMA_AtomIJNS4_4SM904GMMA28MMA_64x256x16_F32BF16BF16_SSILNSO_5MajorE0ELSQ_0ELNSO_7ScaleInE1ELSR_1EEEEEENS4_6LayoutISD_NS5_IJSC_NSA_ILi0EEESV_EEEEENS5_IJNS4_10UnderscoreESY_SY_EEEEENS4_13SM90_TMA_LOADENS4_14ComposedLayoutINS4_7SwizzleILi2ELi4ELi3EEENS4_18smem_ptr_flag_bitsILi16EEENSU_INS5_IJNSA_ILi8EEESH_EEENS5_IJSH_SC_EEEEEEEvNS4_8identityENS4_23SM90_TMA_LOAD_MULTICASTES1B_vS1C_EENS_8epilogue10collective6detail29Sm90TmaWarpSpecializedAdapterINS1G_15DefaultEpilogueISJ_SK_SK_NS1F_6thread17LinearCombinationISJ_Li1EffLNS1K_9ScaleType4KindE0ELNS_15FloatRoundStyleE2ESJ_EENS1_15EpilogueDefaultEEEEEvvEEEEvNT_6ParamsE)
        /*1a68*/ 	.short	0x0210
        /*1a6a*/ 	.short	0x0470


	//----- nvinfo : EIATTR_SW_WAR
	.align		4
.L_45:
        /*1a6c*/ 	.byte	0x04, 0x36
        /*1a6e*/ 	.short	(.L_47 - .L_46)
.L_46:
        /*1a70*/ 	.word	0x00000008
.L_47:


//--------------------- .nv.callgraph             --------------------------
	.section	.nv.callgraph,"",@"SHT_CUDA_CALLGRAPH"
	.align	4
	.sectionentsize	8
	.align		4
        /*0000*/ 	.word	0x00000000
	.align		4
        /*0004*/ 	.word	0xffffffff
	.align		4
        /*0008*/ 	.word	index@(_ZN7cutlass13device_kernelINS_4gemm6kernel13GemmUniversalIN4cute5tupleIJiiiiEEENS1_10collective13CollectiveMmaINS1_34MainloopSm90TmaGmmaWarpSpecializedILi4ENS5_IJNS4_1CILi2EEENSA_ILi1EEESC_EEENS1_35KernelTmaWarpSpecializedCooperativeEEENS5_IJNSA_ILi256EEESG_NSA_ILi32EEEEEENS_10bfloat16_tENS5_IJlSC_lEEESJ_SK_NS4_8TiledMMAINS4_8MMA_AtomIJNS4_4SM904GMMA28MMA_64x256x16_F32BF16BF16_SSILNSO_5MajorE0ELSQ_0ELNSO_7ScaleInE1ELSR_1EEEEEENS4_6LayoutISD_NS5_IJSC_NSA_ILi0EEESV_EEEEENS5_IJNS4_10UnderscoreESY_SY_EEEEENS4_13SM90_TMA_LOADENS4_14ComposedLayoutINS4_7SwizzleILi2ELi4ELi3EEENS4_18smem_ptr_flag_bitsILi16EEENSU_INS5_IJNSA_ILi8EEESH_EEENS5_IJSH_SC_EEEEEEEvNS4_8identityENS4_23SM90_TMA_LOAD_MULTICASTES1B_vS1C_EENS_8epilogue10collective6detail29Sm90TmaWarpSpecializedAdapterINS1G_15DefaultEpilogueISJ_SK_SK_NS1F_6thread17LinearCombinationISJ_Li1EffLNS1K_9ScaleType4KindE0ELNS_15FloatRoundStyleE2ESJ_EENS1_15EpilogueDefaultEEEEEvvEEEEvNT_6ParamsE)
	.align		4
        /*000c*/ 	.word	index@(__assertfail)
	.align		4
        /*0010*/ 	.word	0x00000000
	.align		4
        /*0014*/ 	.word	0xfffffffe
	.align		4
        /*0018*/ 	.word	0x00000000
	.align		4
        /*001c*/ 	.word	0xfffffffd
	.align		4
        /*0020*/ 	.word	0x00000000
	.align		4
        /*0024*/ 	.word	0xfffffffc


//--------------------- .nv.constant4             --------------------------
	.section	.nv.constant4,"a",@progbits
	.align	8
	.align		8
.nv.constant4:
        /*0000*/ 	.dword	__assertfail
	.align		8
        /*0008*/ 	.dword	__unnamed_1
	.align		8
        /*0010*/ 	.dword	_ZN39_INTERNAL_4c67de42_4_k_cu_8f6f62a3_38334cuda3std3__45__cpo5beginE
	.align		8
        /*0018*/ 	.dword	_ZN39_INTERNAL_4c67de42_4_k_cu_8f6f62a3_38334cuda3std3__45__cpo3endE
	.align		8
        /*0020*/ 	.dword	_ZN39_INTERNAL_4c67de42_4_k_cu_8f6f62a3_38334cuda3std3__45__cpo6cbeginE
	.align		8
        /*0028*/ 	.dword	_ZN39_INTERNAL_4c67de42_4_k_cu_8f6f62a3_38334cuda3std3__45__cpo4cendE
	.align		8
        /*0030*/ 	.dword	_ZN39_INTERNAL_4c67de42_4_k_cu_8f6f62a3_38334cuda3std3__441_GLOBAL__N__4c67de42_4_k_cu_8f6f62a3_38336ignoreE
	.align		8
        /*0038*/ 	.dword	_ZN39_INTERNAL_4c67de42_4_k_cu_8f6f62a3_38334cuda3std3__419piecewise_constructE
	.align		8
        /*0040*/ 	.dword	_ZN39_INTERNAL_4c67de42_4_k_cu_8f6f62a3_38334cuda3std3__48in_placeE
	.align		8
        /*0048*/ 	.dword	_ZN39_INTERNAL_4c67de42_4_k_cu_8f6f62a3_38334cuda3std6ranges3__45__cpo4swapE
	.align		8
        /*0050*/ 	.dword	_ZN39_INTERNAL_4c67de42_4_k_cu_8f6f62a3_38334cuda3std6ranges3__45__cpo9iter_moveE
	.align		8
        /*0058*/ 	.dword	_ZN39_INTERNAL_4c67de42_4_k_cu_8f6f62a3_38334cute7productE
	.align		8
        /*0060*/ 	.dword	_ZN39_INTERNAL_4c67de42_4_k_cu_8f6f62a3_38334cute1_E
	.align		8
        /*0068*/ 	.dword	$str$22
	.align		8
        /*0070*/ 	.dword	$str$23


//--------------------- .text._ZN7cutlass13device_kernelINS_4gemm6kernel13GemmUniversalIN4cute5tupleIJiiiiEEENS1_10collective13CollectiveMmaINS1_34MainloopSm90TmaGmmaWarpSpecializedILi4ENS5_IJNS4_1CILi2EEENSA_ILi1EEESC_EEENS1_35KernelTmaWarpSpecializedCooperativeEEENS5_IJNSA_ILi256EEESG_NSA_ILi32EEEEEENS_10bfloat16_tENS5_IJlSC_lEEESJ_SK_NS4_8TiledMMAINS4_8MMA_AtomIJNS4_4SM904GMMA28MMA_64x256x16_F32BF16BF16_SSILNSO_5MajorE0ELSQ_0ELNSO_7ScaleInE1ELSR_1EEEEEENS4_6LayoutISD_NS5_IJSC_NSA_ILi0EEESV_EEEEENS5_IJNS4_10UnderscoreESY_SY_EEEEENS4_13SM90_TMA_LOADENS4_14ComposedLayoutINS4_7SwizzleILi2ELi4ELi3EEENS4_18smem_ptr_flag_bitsILi16EEENSU_INS5_IJNSA_ILi8EEESH_EEENS5_IJSH_SC_EEEEEEEvNS4_8identityENS4_23SM90_TMA_LOAD_MULTICASTES1B_vS1C_EENS_8epilogue10collective6detail29Sm90TmaWarpSpecializedAdapterINS1G_15DefaultEpilogueISJ_SK_SK_NS1F_6thread17LinearCombinationISJ_Li1EffLNS1K_9ScaleType4KindE0ELNS_15FloatRoundStyleE2ESJ_EENS1_15EpilogueDefaultEEEEEvvEEEEvNT_6ParamsE --------------------------
	.section	.text._ZN7cutlass13device_kernelINS_4gemm6kernel13GemmUniversalIN4cute5tupleIJiiiiEEENS1_10collective13CollectiveMmaINS1_34MainloopSm90TmaGmmaWarpSpecializedILi4ENS5_IJNS4_1CILi2EEENSA_ILi1EEESC_EEENS1_35KernelTmaWarpSpecializedCooperativeEEENS5_IJNSA_ILi256EEESG_NSA_ILi32EEEEEENS_10bfloat16_tENS5_IJlSC_lEEESJ_SK_NS4_8TiledMMAINS4_8MMA_AtomIJNS4_4SM904GMMA28MMA_64x256x16_F32BF16BF16_SSILNSO_5MajorE0ELSQ_0ELNSO_7ScaleInE1ELSR_1EEEEEENS4_6LayoutISD_NS5_IJSC_NSA_ILi0EEESV_EEEEENS5_IJNS4_10UnderscoreESY_SY_EEEEENS4_13SM90_TMA_LOADENS4_14ComposedLayoutINS4_7SwizzleILi2ELi4ELi3EEENS4_18smem_ptr_flag_bitsILi16EEENSU_INS5_IJNSA_ILi8EEESH_EEENS5_IJSH_SC_EEEEEEEvNS4_8identityENS4_23SM90_TMA_LOAD_MULTICASTES1B_vS1C_EENS_8epilogue10collective6detail29Sm90TmaWarpSpecializedAdapterINS1G_15DefaultEpilogueISJ_SK_SK_NS1F_6thread17LinearCombinationISJ_Li1EffLNS1K_9ScaleType4KindE0ELNS_15FloatRoundStyleE2ESJ_EENS1_15EpilogueDefaultEEEEEvvEEEEvNT_6ParamsE,"ax",@progbits
	.align	128
.text._ZN7cutlass13device_kernelINS_4gemm6kernel13GemmUniversalIN4cute5tupleIJiiiiEEENS1_10collective13CollectiveMmaINS1_34MainloopSm90TmaGmmaWarpSpecializedILi4ENS5_IJNS4_1CILi2EEENSA_ILi1EEESC_EEENS1_35KernelTmaWarpSpecializedCooperativeEEENS5_IJNSA_ILi256EEESG_NSA_ILi32EEEEEENS_10bfloat16_tENS5_IJlSC_lEEESJ_SK_NS4_8TiledMMAINS4_8MMA_AtomIJNS4_4SM904GMMA28MMA_64x256x16_F32BF16BF16_SSILNSO_5MajorE0ELSQ_0ELNSO_7ScaleInE1ELSR_1EEEEEENS4_6LayoutISD_NS5_IJSC_NSA_ILi0EEESV_EEEEENS5_IJNS4_10UnderscoreESY_SY_EEEEENS4_13SM90_TMA_LOADENS4_14ComposedLayoutINS4_7SwizzleILi2ELi4ELi3EEENS4_18smem_ptr_flag_bitsILi16EEENSU_INS5_IJNSA_ILi8EEESH_EEENS5_IJSH_SC_EEEEEEEvNS4_8identityENS4_23SM90_TMA_LOAD_MULTICASTES1B_vS1C_EENS_8epilogue10collective6detail29Sm90TmaWarpSpecializedAdapterINS1G_15DefaultEpilogueISJ_SK_SK_NS1F_6thread17LinearCombinationISJ_Li1EffLNS1K_9ScaleType4KindE0ELNS_15FloatRoundStyleE2ESJ_EENS1_15EpilogueDefaultEEEEEvvEEEEvNT_6ParamsE:
        .type           _ZN7cutlass13device_kernelINS_4gemm6kernel13GemmUniversalIN4cute5tupleIJiiiiEEENS1_10collective13CollectiveMmaINS1_34MainloopSm90TmaGmmaWarpSpecializedILi4ENS5_IJNS4_1CILi2EEENSA_ILi1EEESC_EEENS1_35KernelTmaWarpSpecializedCooperativeEEENS5_IJNSA_ILi256EEESG_NSA_ILi32EEEEEENS_10bfloat16_tENS5_IJlSC_lEEESJ_SK_NS4_8TiledMMAINS4_8MMA_AtomIJNS4_4SM904GMMA28MMA_64x256x16_F32BF16BF16_SSILNSO_5MajorE0ELSQ_0ELNSO_7ScaleInE1ELSR_1EEEEEENS4_6LayoutISD_NS5_IJSC_NSA_ILi0EEESV_EEEEENS5_IJNS4_10UnderscoreESY_SY_EEEEENS4_13SM90_TMA_LOADENS4_14ComposedLayoutINS4_7SwizzleILi2ELi4ELi3EEENS4_18smem_ptr_flag_bitsILi16EEENSU_INS5_IJNSA_ILi8EEESH_EEENS5_IJSH_SC_EEEEEEEvNS4_8identityENS4_23SM90_TMA_LOAD_MULTICASTES1B_vS1C_EENS_8epilogue10collective6detail29Sm90TmaWarpSpecializedAdapterINS1G_15DefaultEpilogueISJ_SK_SK_NS1F_6thread17LinearCombinationISJ_Li1EffLNS1K_9ScaleType4KindE0ELNS_15FloatRoundStyleE2ESJ_EENS1_15EpilogueDefaultEEEEEvvEEEEvNT_6ParamsE,@function
        .size           _ZN7cutlass13device_kernelINS_4gemm6kernel13GemmUniversalIN4cute5tupleIJiiiiEEENS1_10collective13CollectiveMmaINS1_34MainloopSm90TmaGmmaWarpSpecializedILi4ENS5_IJNS4_1CILi2EEENSA_ILi1EEESC_EEENS1_35KernelTmaWarpSpecializedCooperativeEEENS5_IJNSA_ILi256EEESG_NSA_ILi32EEEEEENS_10bfloat16_tENS5_IJlSC_lEEESJ_SK_NS4_8TiledMMAINS4_8MMA_AtomIJNS4_4SM904GMMA28MMA_64x256x16_F32BF16BF16_SSILNSO_5MajorE0ELSQ_0ELNSO_7ScaleInE1ELSR_1EEEEEENS4_6LayoutISD_NS5_IJSC_NSA_ILi0EEESV_EEEEENS5_IJNS4_10UnderscoreESY_SY_EEEEENS4_13SM90_TMA_LOADENS4_14ComposedLayoutINS4_7SwizzleILi2ELi4ELi3EEENS4_18smem_ptr_flag_bitsILi16EEENSU_INS5_IJNSA_ILi8EEESH_EEENS5_IJSH_SC_EEEEEEEvNS4_8identityENS4_23SM90_TMA_LOAD_MULTICASTES1B_vS1C_EENS_8epilogue10collective6detail29Sm90TmaWarpSpecializedAdapterINS1G_15DefaultEpilogueISJ_SK_SK_NS1F_6thread17LinearCombinationISJ_Li1EffLNS1K_9ScaleType4KindE0ELNS_15FloatRoundStyleE2ESJ_EENS1_15EpilogueDefaultEEEEEvvEEEEvNT_6ParamsE,(.L_x_579 - _ZN7cutlass13device_kernelINS_4gemm6kernel13GemmUniversalIN4cute5tupleIJiiiiEEENS1_10collective13CollectiveMmaINS1_34MainloopSm90TmaGmmaWarpSpecializedILi4ENS5_IJNS4_1CILi2EEENSA_ILi1EEESC_EEENS1_35KernelTmaWarpSpecializedCooperativeEEENS5_IJNSA_ILi256EEESG_NSA_ILi32EEEEEENS_10bfloat16_tENS5_IJlSC_lEEESJ_SK_NS4_8TiledMMAINS4_8MMA_AtomIJNS4_4SM904GMMA28MMA_64x256x16_F32BF16BF16_SSILNSO_5MajorE0ELSQ_0ELNSO_7ScaleInE1ELSR_1EEEEEENS4_6LayoutISD_NS5_IJSC_NSA_ILi0EEESV_EEEEENS5_IJNS4_10UnderscoreESY_SY_EEEEENS4_13SM90_TMA_LOADENS4_14ComposedLayoutINS4_7SwizzleILi2ELi4ELi3EEENS4_18smem_ptr_flag_bitsILi16EEENSU_INS5_IJNSA_ILi8EEESH_EEENS5_IJSH_SC_EEEEEEEvNS4_8identityENS4_23SM90_TMA_LOAD_MULTICASTES1B_vS1C_EENS_8epilogue10collective6detail29Sm90TmaWarpSpecializedAdapterINS1G_15DefaultEpilogueISJ_SK_SK_NS1F_6thread17LinearCombinationISJ_Li1EffLNS1K_9ScaleType4KindE0ELNS_15FloatRoundStyleE2ESJ_EENS1_15EpilogueDefaultEEEEEvvEEEEvNT_6ParamsE)
        .other          _ZN7cutlass13device_kernelINS_4gemm6kernel13GemmUniversalIN4cute5tupleIJiiiiEEENS1_10collective13CollectiveMmaINS1_34MainloopSm90TmaGmmaWarpSpecializedILi4ENS5_IJNS4_1CILi2EEENSA_ILi1EEESC_EEENS1_35KernelTmaWarpSpecializedCooperativeEEENS5_IJNSA_ILi256EEESG_NSA_ILi32EEEEEENS_10bfloat16_tENS5_IJlSC_lEEESJ_SK_NS4_8TiledMMAINS4_8MMA_AtomIJNS4_4SM904GMMA28MMA_64x256x16_F32BF16BF16_SSILNSO_5MajorE0ELSQ_0ELNSO_7ScaleInE1ELSR_1EEEEEENS4_6LayoutISD_NS5_IJSC_NSA_ILi0EEESV_EEEEENS5_IJNS4_10UnderscoreESY_SY_EEEEENS4_13SM90_TMA_LOADENS4_14ComposedLayoutINS4_7SwizzleILi2ELi4ELi3EEENS4_18smem_ptr_flag_bitsILi16EEENSU_INS5_IJNSA_ILi8EEESH_EEENS5_IJSH_SC_EEEEEEEvNS4_8identityENS4_23SM90_TMA_LOAD_MULTICASTES1B_vS1C_EENS_8epilogue10collective6detail29Sm90TmaWarpSpecializedAdapterINS1G_15DefaultEpilogueISJ_SK_SK_NS1F_6thread17LinearCombinationISJ_Li1EffLNS1K_9ScaleType4KindE0ELNS_15FloatRoundStyleE2ESJ_EENS1_15EpilogueDefaultEEEEEvvEEEEvNT_6ParamsE,@"STO_CUDA_ENTRY STV_DEFAULT"
_ZN7cutlass13device_kernelINS_4gemm6kernel13GemmUniversalIN4cute5tupleIJiiiiEEENS1_10collective13CollectiveMmaINS1_34MainloopSm90TmaGmmaWarpSpecializedILi4ENS5_IJNS4_1CILi2EEENSA_ILi1EEESC_EEENS1_35KernelTmaWarpSpecializedCooperativeEEENS5_IJNSA_ILi256EEESG_NSA_ILi32EEEEEENS_10bfloat16_tENS5_IJlSC_lEEESJ_SK_NS4_8TiledMMAINS4_8MMA_AtomIJNS4_4SM904GMMA28MMA_64x256x16_F32BF16BF16_SSILNSO_5MajorE0ELSQ_0ELNSO_7ScaleInE1ELSR_1EEEEEENS4_6LayoutISD_NS5_IJSC_NSA_ILi0EEESV_EEEEENS5_IJNS4_10UnderscoreESY_SY_EEEEENS4_13SM90_TMA_LOADENS4_14ComposedLayoutINS4_7SwizzleILi2ELi4ELi3EEENS4_18smem_ptr_flag_bitsILi16EEENSU_INS5_IJNSA_ILi8EEESH_EEENS5_IJSH_SC_EEEEEEEvNS4_8identityENS4_23SM90_TMA_LOAD_MULTICASTES1B_vS1C_EENS_8epilogue10collective6detail29Sm90TmaWarpSpecializedAdapterINS1G_15DefaultEpilogueISJ_SK_SK_NS1F_6thread17LinearCombinationISJ_Li1EffLNS1K_9ScaleType4KindE0ELNS_15FloatRoundStyleE2ESJ_EENS1_15EpilogueDefaultEEEEEvvEEEEvNT_6ParamsE:
[----:B------:R-:W0:Y:S02]  /*0000*/  LDC R1, c[0x0][0x28] ;  /* 0x00000a00ff017b82 */ /* 0x000e240000000800 */
[----:B0-----:R-:W-:Y:S01]  /*0010*/  VIADD R1, R1, 0xfffffb40 ;  /* 0xfffffb4001017836 */ /* 0x001fe20000000000 */
[----:B------:R-:W0:Y:S01]  /*0020*/  S2R R4, SR_TID.X ;  /* 0x0000000000047919 */ /* 0x000e220000002100 */
[----:B------:R-:W-:Y:S01]  /*0030*/  ELECT P0, URZ, PT ;  /* 0x00000000003f782f */ /* 0x000fe20003800000 */
[----:B------:R-:W-:Y:S01]  /*0040*/  BSSY B0, `(.L_x_0) ;  /* 0x0000015000007945 */ /* 0x000fe20003800000 */
[--C-:B0-----:R-:W-:Y:S02]  /*0050*/  SHF.R.U32.HI R0, RZ, 0x5, R4.reuse ;  /* 0x00000005ff007819 */ /* 0x101fe40000011604 */
[----:B------:R-:W-:-:S03]  /*0060*/  SHF.R.U32.HI R2, RZ, 0x7, R4 ;  /* 0x00000007ff027819 */ /* 0x000fc60000011604 */
[----:B------:R-:W0:Y:S04]  /*0070*/  SHFL.IDX PT, R3, R0, RZ, 0x1f ;  /* 0x00001fff00037589 */ /* 0x000e2800000e0000 */
[----:B------:R-:W1:Y:S01]  /*0080*/  SHFL.IDX PT, R2, R2, RZ, 0x1f ;  /* 0x00001fff02027589 */ /* 0x000e6200000e0000 */
[----:B0-----:R-:W-:Y:S02]  /*0090*/  R2UR UR9, R3 ;  /* 0x00000000030972ca */ /* 0x001fe400000e0000 */
[----:B-1----:R-:W-:-:S11]  /*00a0*/  R2UR UR5, R2 ;  /* 0x00000000020572ca */ /* 0x002fd600000e0000 */
[----:B------:R-:W-:Y:S02]  /*00b0*/  USHF.R.S32.HI UR4, URZ, 0x1f, UR9 ;  /* 0x0000001f3f047899 */ /* 0x000fe40008011409 */
[----:B------:R-:W-:Y:S02]  /*00c0*/  ISETP.NE.OR P0, PT, RZ, UR9, !P0 ;  /* 0x00000009ff007c0c */ /* 0x000fe4000c705670 */
[----:B------:R-:W-:-:S04]  /*00d0*/  ULEA.HI UR4, UR4, UR9, URZ, 0x2 ;  /* 0x0000000904047291 */ /* 0x000fc8000f8f103f */
[----:B------:R-:W-:-:S04]  /*00e0*/  ULOP3.LUT UR4, UR4, 0xfffffffc, URZ, 0xc0, !UPT ;  /* 0xfffffffc04047892 */ /* 0x000fc8000f8ec03f */
[----:B------:R-:W-:-:S03]  /*00f0*/  UIADD3 UR9, UR9, -UR4, URZ ;  /* 0x8000000409097290 */ /* 0x000fc6000fffe03f */
[----:B------:R-:W-:Y:S09]  /*0100*/  @P0 BRA `(.L_x_1) ;  /* 0x0000000000200947 */ /* 0x000ff20003800000 */
[----:B------:R-:W-:Y:S02]  /*0110*/  ULDC.64 UR6, c[0x0][0x198] ;  /* 0x0000660000067ab9 */ /* 0x000fe40000000a00 */
[----:B------:R-:W-:Y:S02]  /*0120*/  UIADD3 UR10, UP0, UR6, 0xf0, URZ ;  /* 0x000000f0060a7890 */ /* 0x000fe4000ff1e03f */
[----:B------:R-:W-:Y:S02]  /*0130*/  UIADD3 UR6, UP1, UR6, 0x1f0, URZ ;  /* 0x000001f006067890 */ /* 0x000fe4000ff3e03f */
[----:B------:R-:W-:Y:S02]  /*0140*/  UIADD3.X UR11, URZ, UR7, URZ, UP0, !UPT ;  /* 0x000000073f0b7290 */ /* 0x000fe400087fe43f */
[----:B------:R-:W-:-:S07]  /*0150*/  UIADD3.X UR7, URZ, UR7, URZ, UP1, !UPT ;  /* 0x000000073f077290 */ /* 0x000fce0008ffe43f */
[----:B------:R0:W-:Y:S02]  /*0160*/  UTMACCTL.PF [UR10] ;  /* 0x000000000a0079b9 */ /* 0x0001e40008040000 */
[----:B------:R0:W-:Y:S02]  /*0170*/  UTMACCTL.PF [UR6] ;  /* 0x00000000060079b9 */ /* 0x0001e40008040000 */
[----:B0-----:R-:W-:Y:S01]  /*0180*/  NOP ;  /* 0x0000000000007918 */ /* 0x001fe20000000000 */
.L_x_1:
[----:B------:R-:W-:Y:S05]  /*0190*/  BSYNC B0 ;  /* 0x0000000000007941 */ /* 0x000fea0003800000 */
.L_x_0:
[----:B------:R-:W0:Y:S01]  /*01a0*/  SHFL.IDX PT, R2, R0, RZ, 0x1f ;  /* 0x00001fff00027589 */ /* 0x000e2200000e0000 */
[----:B------:R-:W-:Y:S01]  /*01b0*/  UISETP.NE.AND UP0, UPT, UR9, 0x3, UPT ;  /* 0x000000030900788c */ /* 0x000fe2000bf05270 */
[----:B------:R-:W-:Y:S01]  /*01c0*/  ISETP.NE.AND P1, PT, RZ, UR5, PT ;  /* 0x00000005ff007c0c */ /* 0x000fe2000bf25270 */
[----:B------:R-:W-:Y:S02]  /*01d0*/  UIADD3 UR16, UR5, -0x1, URZ ;  /* 0xffffffff05107890 */ /* 0x000fe4000fffe03f */
[----:B------:R-:W-:Y:S02]  /*01e0*/  UISETP.EQ.OR UP0, UPT, UR9, URZ, !UP0 ;  /* 0x0000003f0900728c */ /* 0x000fe4000c702670 */
[----:B------:R-:W-:Y:S02]  /*01f0*/  UISETP.GE.U32.AND UP1, UPT, UR16, 0x2, UPT ;  /* 0x000000021000788c */ /* 0x000fe4000bf26070 */
[----:B------:R-:W-:-:S04]  /*0200*/  UISETP.EQ.AND UP0, UPT, UR5, URZ, UP0 ;  /* 0x0000003f0500728c */ /* 0x000fc80008702270 */
[----:B------:R-:W-:-:S04]  /*0210*/  USEL UR40, URZ, 0x1, !UP0 ;  /* 0x000000013f287887 */ /* 0x000fc8000c000000 */
[----:B------:R-:W-:Y:S01]  /*0220*/  USEL UR40, UR40, 0x2, UP1 ;  /* 0x0000000228287887 */ /* 0x000fe20008800000 */
[----:B0-----:R-:W-:-:S13]  /*0230*/  ISETP.NE.AND P0, PT, R2, RZ, PT ;  /* 0x000000ff0200720c */ /* 0x001fda0003f05270 */
[----:B------:R-:W-:Y:S05]  /*0240*/  @P0 BRA `(.L_x_2) ;  /* 0x0000000000580947 */ /* 0x000fea0003800000 */
[----:B------:R-:W0:Y:S01]  /*0250*/  S2UR UR8, SR_CgaCtaId ;  /* 0x00000000000879c3 */ /* 0x000e220000008800 */
[----:B------:R-:W-:Y:S01]  /*0260*/  UMOV UR4, 0x400 ;  /* 0x0000040000047882 */ /* 0x000fe20000000000 */
[----:B------:R-:W-:Y:S01]  /*0270*/  UMOV UR5, 0x1 ;  /* 0x0000000100057882 */ /* 0x000fe20000000000 */
[----:B------:R-:W-:Y:S01]  /*0280*/  UMOV UR6, 0x4 ;  /* 0x0000000400067882 */ /* 0x000fe20000000000 */
[----:B------:R-:W-:Y:S01]  /*0290*/  ELECT P0, URZ, PT ;  /* 0x00000000003f782f */ /* 0x000fe20003800000 */
[----:B------:R-:W-:-:S04]  /*02a0*/  UIADD3 UR6, -UR6, 0x100000, URZ ;  /* 0x0010000006067890 */ /* 0x000fc8000fffe13f */
[----:B------:R-:W-:Y:S02]  /*02b0*/  USHF.L.U32 UR7, UR6, 0xb, URZ ;  /* 0x0000000b06077899 */ /* 0x000fe4000800063f */
[----:B------:R-:W-:Y:S02]  /*02c0*/  USHF.L.U32 UR6, UR6, 0x1, URZ ;  /* 0x0000000106067899 */ /* 0x000fe4000800063f */
[----:B0-----:R-:W-:Y:S02]  /*02d0*/  ULEA UR8, UR8, UR4, 0x18 ;  /* 0x0000000408087291 */ /* 0x001fe4000f8ec03f */
[----:B------:R-:W-:-:S04]  /*02e0*/  UIADD3 UR4, -UR5, 0x100000, URZ ;  /* 0x0010000005047890 */ /* 0x000fc8000fffe13f */
[----:B------:R-:W-:Y:S02]  /*02f0*/  USHF.L.U32 UR5, UR4, 0xb, URZ ;  /* 0x0000000b04057899 */ /* 0x000fe4000800063f */
[----:B------:R-:W-:Y:S01]  /*0300*/  USHF.L.U32 UR4, UR4, 0x1, URZ ;  /* 0x0000000104047899 */ /* 0x000fe2000800063f */
[----:B------:R-:W0:Y:S11]  /*0310*/  FENCE.VIEW.ASYNC.S ;  /* 0x00000000000073c6 */ /* 0x000e360000000000 */
[----:B0-----:R0:W1:Y:S01]  /*0320*/  SYNCS.EXCH.64 URZ, [UR8], UR4 ;  /* 0x00000004083f75b2 */ /* 0x0010620008000100 */
[----:B------:R0:W2:Y:S01]  /*0330*/  SYNCS.EXCH.64 URZ, [UR8+0x20], UR6 ;  /* 0x00002006083f75b2 */ /* 0x0000a20008000100 */
[----:B------:R0:W3:Y:S01]  /*0340*/  SYNCS.EXCH.64 URZ, [UR8+0x8], UR4 ;  /* 0x00000804083f75b2 */ /* 0x0000e20008000100 */
[----:B------:R0:W4:Y:S01]  /*0350*/  SYNCS.EXCH.64 URZ, [UR8+0x28], UR6 ;  /* 0x00002806083f75b2 */ /* 0x0001220008000100 */
[----:B------:R0:W0:Y:S01]  /*0360*/  SYNCS.EXCH.64 URZ, [UR8+0x10], UR4 ;  /* 0x00001004083f75b2 */ /* 0x0000220008000100 */
[----:B------:R0:W0:Y:S01]  /*0370*/  SYNCS.EXCH.64 URZ, [UR8+0x30], UR6 ;  /* 0x00003006083f75b2 */ /* 0x0000220008000100 */
[----:B------:R0:W0:Y:S01]  /*0380*/  SYNCS.EXCH.64 URZ, [UR8+0x18], UR4 ;  /* 0x00001804083f75b2 */ /* 0x0000220008000100 */
[----:B------:R0:W0:Y:S01]  /*0390*/  SYNCS.EXCH.64 URZ, [UR8+0x38], UR6 ;  /* 0x00003806083f75b2 */ /* 0x0000220008000100 */
[----:B------:R-:W-:Y:S01]  /*03a0*/  NOP ;  /* 0x0000000000007918 */ /* 0x000fe20000000000 */
.L_x_2:
[----:B------:R-:W5:Y:S01]  /*03b0*/  S2UR UR13, SR_CTAID.X ;  /* 0x00000000000d79c3 */ /* 0x000f620000002500 */
[----:B------:R-:W-:Y:S01]  /*03c0*/  SHF.R.S32.HI R3, RZ, 0x1f, R4 ;  /* 0x0000001fff037819 */ /* 0x000fe20000011404 */
[----:B------:R5:W1:Y:S01]  /*03d0*/  SHFL.IDX PT, R6, R0, RZ, 0x1f ;  /* 0x00001fff00067589 */ /* 0x000a6200000e0000 */
[----:B0-----:R-:W-:Y:S01]  /*03e0*/  ULDC UR4, c[0x0][0x150] ;  /* 0x0000540000047ab9 */ /* 0x001fe20000000800 */
[----:B------:R-:W-:Y:S02]  /*03f0*/  ELECT P0, URZ, PT ;  /* 0x00000000003f782f */ /* 0x000fe40003800000 */
[----:B------:R-:W-:Y:S01]  /*0400*/  LEA.HI R3, R3, R4, RZ, 0x7 ;  /* 0x0000000403037211 */ /* 0x000fe200078f38ff */
[----:B------:R-:W-:Y:S01]  /*0410*/  ULDC UR5, c[0x0][0x154] ;  /* 0x0000550000057ab9 */ /* 0x000fe20000000800 */
[----:B------:R-:W-:Y:S01]  /*0420*/  SHF.R.S32.HI R7, RZ, 0x1f, R2 ;  /* 0x0000001fff077819 */ /* 0x000fe20000011402 */
[----:B------:R-:W0:Y:S01]  /*0430*/  S2UR UR10, SR_CTAID.Y ;  /* 0x00000000000a79c3 */ /* 0x000e220000002600 */
[----:B------:R-:W-:Y:S01]  /*0440*/  LOP3.LUT R3, R3, 0xffffff80, RZ, 0xc0, !PT ;  /* 0xffffff8003037812 */ /* 0x000fe200078ec0ff */
[----:B------:R-:W-:Y:S01]  /*0450*/  ULDC UR8, c[0x0][0x144] ;  /* 0x0000510000087ab9 */ /* 0x000fe20000000800 */
[----:B------:R-:W-:Y:S01]  /*0460*/  LEA.HI R7, R7, R2, RZ, 0x2 ;  /* 0x0000000207077211 */ /* 0x000fe200078f10ff */
[----:B------:R-:W-:Y:S01]  /*0470*/  NOP ;  /* 0x0000000000007918 */ /* 0x000fe20000000000 */
[----:B------:R-:W-:Y:S01]  /*0480*/  NOP ;  /* 0x0000000000007918 */ /* 0x000fe20000000000 */
[----:B------:R-:W-:Y:S01]  /*0490*/  IMAD.IADD R3, R4, 0x1, -R3 ;  /* 0x0000000104037824 */ /* 0x000fe200078e0a03 */
[----:B------:R-:W-:Y:S01]  /*04a0*/  LOP3.LUT R7, R7, 0x3ffffffc, RZ, 0xc0, !PT ;  /* 0x3ffffffc07077812 */ /* 0x000fe200078ec0ff */
[----:B------:R-:W-:Y:S01]  /*04b0*/  ULDC UR11, c[0x0][0x148] ;  /* 0x00005200000b7ab9 */ /* 0x000fe20000000800 */
[----:B------:R-:W-:-:S02]  /*04c0*/  IMAD.MOV.U32 R17, RZ, RZ, 0x1 ;  /* 0x00000001ff117424 */ /* 0x000fc400078e00ff */
[----:B------:R-:W-:Y:S01]  /*04d0*/  SHF.R.S32.HI R4, RZ, 0x1f, R3 ;  /* 0x0000001fff047819 */ /* 0x000fe20000011403 */
[----:B------:R-:W-:-:S03]  /*04e0*/  IMAD.IADD R2, R2, 0x1, -R7 ;  /* 0x0000000102027824 */ /* 0x000fc600078e0a07 */
[----:B------:R-:W-:Y:S02]  /*04f0*/  LEA.HI R4, R4, R3, RZ, 0x3 ;  /* 0x0000000304047211 */ /* 0x000fe400078f18ff */
[----:B-----5:R-:W-:Y:S02]  /*0500*/  I2FP.F32.U32 R5, UR13 ;  /* 0x0000000d00057c45 */ /* 0x020fe40008201000 */
[--C-:B------:R-:W-:Y:S02]  /*0510*/  SHF.R.S32.HI R0, RZ, 0x3, R4.reuse ;  /* 0x00000003ff007819 */ /* 0x100fe40000011404 */
[----:B-1----:R-:W-:Y:S01]  /*0520*/  ISETP.NE.OR P0, PT, R6, RZ, !P0 ;  /* 0x000000ff0600720c */ /* 0x002fe20004705670 */
[----:B------:R-:W-:Y:S01]  /*0530*/  FMUL R8, R5, UR4 ;  /* 0x0000000405087c20 */ /* 0x000fe20008400000 */
[----:B------:R-:W-:-:S04]  /*0540*/  SHF.R.S32.HI R5, RZ, 0x1f, R4 ;  /* 0x0000001fff057819 */ /* 0x000fc80000011404 */
[----:B------:R-:W-:Y:S01]  /*0550*/  LEA.HI R5, R5, R0, RZ, 0x2 ;  /* 0x0000000005057211 */ /* 0x000fe200078f10ff */
[----:B------:R-:W1:Y:S03]  /*0560*/  F2I.U32.TRUNC.NTZ R8, R8 ;  /* 0x0000000800087305 */ /* 0x000e66000020f000 */
[----:B------:R-:W-:-:S03]  /*0570*/  LOP3.LUT R5, R5, 0xfffffffc, RZ, 0xc0, !PT ;  /* 0xfffffffc05057812 */ /* 0x000fc600078ec0ff */
[----:B------:R-:W-:Y:S01]  /*0580*/  VOTEU.ALL UP0, P0 ;  /* 0x00000000003f7886 */ /* 0x000fe20000000000 */
[----:B------:R-:W-:Y:S01]  /*0590*/  VOTEU.ALL UP1, P0 ;  /* 0x00000000003f7886 */ /* 0x000fe20000020000 */
[----:B------:R-:W-:Y:S01]  /*05a0*/  IMAD.IADD R5, R0, 0x1, -R5 ;  /* 0x0000000100057824 */ /* 0x000fe200078e0a05 */
[----:B0-----:R-:W-:Y:S02]  /*05b0*/  I2FP.F32.U32 R0, UR10 ;  /* 0x0000000a00007c45 */ /* 0x001fe40008201000 */
[----:B------:R-:W0:Y:S01]  /*05c0*/  @!UP0 S2UR UR7, SR_CgaCtaId ;  /* 0x00000000000789c3 */ /* 0x000e220000008800 */
[----:B------:R-:W-:Y:S01]  /*05d0*/  IMAD R2, R2, 0x4, R5 ;  /* 0x0000000402027824 */ /* 0x000fe200078e0205 */
[----:B------:R-:W-:Y:S01]  /*05e0*/  @!UP0 UMOV UR6, 0x400 ;  /* 0x0000040000068882 */ /* 0x000fe20000000000 */
[----:B------:R-:W-:Y:S01]  /*05f0*/  FMUL R4, R0, UR5 ;  /* 0x0000000500047c20 */ /* 0x000fe20008400000 */
[----:B-1----:R-:W-:Y:S02]  /*0600*/  R2UR UR4, R8 ;  /* 0x00000000080472ca */ /* 0x002fe400000e0000 */
[----:B------:R-:W-:-:S03]  /*0610*/  LEA.HI R0, R2, R2, RZ, 0x1 ;  /* 0x0000000202007211 */ /* 0x000fc600078f08ff */
[----:B------:R-:W1:Y:S01]  /*0620*/  F2I.U32.TRUNC.NTZ R4, R4 ;  /* 0x0000000400047305 */ /* 0x000e62000020f000 */
[----:B------:R-:W-:-:S05]  /*0630*/  LOP3.LUT R5, R0, 0xfffffffe, RZ, 0xc0, !PT ;  /* 0xfffffffe00057812 */ /* 0x000fca00078ec0ff */
[----:B------:R-:W-:Y:S02]  /*0640*/  IMAD.IADD R5, R2, 0x1, -R5 ;  /* 0x0000000102057824 */ /* 0x000fe400078e0a05 */
[----:B------:R-:W-:-:S04]  /*0650*/  UIADD3 UR4, -UR4, URZ, URZ ;  /* 0x0000003f04047290 */ /* 0x000fc8000fffe13f */
[----:B------:R-:W-:Y:S01]  /*0660*/  UIMAD UR8, UR8, UR4, UR13 ;  /* 0x00000004080872a4 */ /* 0x000fe2000f8e020d */
[----:B-1----:R-:W-:Y:S02]  /*0670*/  R2UR UR12, R4 ;  /* 0x00000000040c72ca */ /* 0x002fe400000e0000 */
[----:B------:R-:W-:Y:S01]  /*0680*/  UMOV UR4, 0x20 ;  /* 0x0000002000047882 */ /* 0x000fe20000000000 */
[----:B------:R-:W1:Y:S02]  /*0690*/  LDC R4, c[0x0][0x140] ;  /* 0x00005000ff047b82 */ /* 0x000e640000000800 */
[----:B------:R-:W-:Y:S01]  /*06a0*/  ISETP.NE.AND P3, PT, R5, UR8, PT ;  /* 0x0000000805007c0c */ /* 0x000fe2000bf65270 */
[----:B------:R-:W-:-:S04]  /*06b0*/  @!UP0 UIADD3 UR4, -UR4, 0x100000, URZ ;  /* 0x0010000004048890 */ /* 0x000fc8000fffe13f */
[----:B------:R-:W-:Y:S02]  /*06c0*/  @!UP0 USHF.L.U32 UR5, UR4, 0xb, URZ ;  /* 0x0000000b04058899 */ /* 0x000fe4000800063f */
[----:B------:R-:W-:Y:S01]  /*06d0*/  @!UP0 USHF.L.U32 UR4, UR4, 0x1, URZ ;  /* 0x0000000104048899 */ /* 0x000fe2000800063f */
[C---:B------:R-:W-:Y:S01]  /*06e0*/  IMAD.SHL.U32 R5, R2.reuse, 0x4, RZ ;  /* 0x0000000402057824 */ /* 0x040fe200078e00ff */
[----:B0-----:R-:W-:Y:S01]  /*06f0*/  @!UP0 ULEA UR6, UR7, UR6, 0x18 ;  /* 0x0000000607068291 */ /* 0x001fe2000f8ec03f */
[----:B------:R-:W-:Y:S01]  /*0700*/  VOTEU.ALL UP0, P0 ;  /* 0x00000000003f7886 */ /* 0x000fe20000000000 */
[----:B------:R-:W-:Y:S02]  /*0710*/  LOP3.LUT P0, RZ, R3, 0x7, RZ, 0xc0, !PT ;  /* 0x0000000703ff7812 */ /* 0x000fe4000780c0ff */
[----:B------:R-:W-:Y:S01]  /*0720*/  LOP3.LUT R152, R2, 0xc, R5, 0x78, !PT ;  /* 0x0000000c02987812 */ /* 0x000fe200078e7805 */
[----:B------:R-:W-:-:S03]  /*0730*/  UIADD3 UR12, -UR12, URZ, URZ ;  /* 0x0000003f0c0c7290 */ /* 0x000fc6000fffe13f */
[C---:B------:R-:W-:Y:S02]  /*0740*/  ISETP.LT.U32.AND P0, PT, R152.reuse, 0x2, !P0 ;  /* 0x000000029800780c */ /* 0x040fe40004701070 */
[----:B------:R-:W-:Y:S01]  /*0750*/  @P3 LEA.HI R0, R152, R152, RZ, 0x1 ;  /* 0x0000009898003211 */ /* 0x000fe200078f08ff */
[----:B------:R-:W0:Y:S02]  /*0760*/  FENCE.VIEW.ASYNC.S ;  /* 0x00000000000073c6 */ /* 0x000e240000000000 */
[----:B0-----:R-:W0:Y:S01]  /*0770*/  @!UP0 SYNCS.EXCH.64 URZ, [UR6+0x50], UR4 ;  /* 0x00005004063f85b2 */ /* 0x001e220008000100 */
[----:B------:R-:W-:Y:S02]  /*0780*/  @P3 SHF.R.S32.HI R0, RZ, 0x1, R0 ;  /* 0x00000001ff003819 */ /* 0x000fe40000011400 */
[----:B-1----:R-:W-:Y:S01]  /*0790*/  ISETP.EQ.U32.AND P2, PT, R4, 0x1, PT ;  /* 0x000000010400780c */ /* 0x002fe20003f42070 */
[----:B------:R1:W0:Y:S01]  /*07a0*/  @!UP1 SYNCS.EXCH.64 URZ, [UR6+0x58], UR4 ;  /* 0x00005804063f95b2 */ /* 0x0002220008000100 */
[----:B------:R-:W-:Y:S01]  /*07b0*/  NOP ;  /* 0x0000000000007918 */ /* 0x000fe20000000000 */
[----:B-1----:R-:W-:-:S06]  /*07c0*/  UIMAD UR4, UR11, UR12, UR10 ;  /* 0x0000000c0b0472a4 */ /* 0x002fcc000f8e020a */
[----:B------:R-:W-:Y:S02]  /*07d0*/  @P3 ISETP.NE.AND P4, PT, R0, UR4, PT ;  /* 0x0000000400003c0c */ /* 0x000fe4000bf85270 */
[----:B------:R-:W-:Y:S02]  /*07e0*/  SEL R0, RZ, 0x1, !P0 ;  /* 0x00000001ff007807 */ /* 0x000fe40004000000 */
[----:B------:R-:W-:-:S04]  /*07f0*/  @P3 SEL R17, RZ, 0x1, P4 ;  /* 0x00000001ff113807 */ /* 0x000fc80002000000 */
[----:B------:R-:W-:Y:S01]  /*0800*/  LOP3.LUT R17, R17, R0, RZ, 0xc0, !PT ;  /* 0x0000000011117212 */ /* 0x000fe200078ec0ff */
[----:B------:R-:W-:Y:S06]  /*0810*/  @!P2 BRA `(.L_x_3) ;  /* 0x000000000008a947 */ /* 0x000fec0003800000 */
[----:B0-234-:R-:W-:Y:S01]  /*0820*/  UCGABAR_ARV ;  /* 0x00000000000079c7 */ /* 0x01dfe20008000000 */
[----:B------:R-:W-:Y:S05]  /*0830*/  BRA `(.L_x_4) ;  /* 0x0000000000047947 */ /* 0x000fea0003800000 */
.L_x_3:
[----:B0-234-:R-:W-:Y:S01]  /*0840*/  NOP ;  /* 0x0000000000007918 */ /* 0x01dfe20000000000 */
.L_x_4:
[----:B------:R-:W-:Y:S01]  /*0850*/  ULDC UR4, c[0x0][0x65c] ;  /* 0x0001970000047ab9 */ /* 0x000fe20000000800 */
[----:B------:R-:W-:Y:S01]  /*0860*/  UMOV UR5, URZ ;  /* 0x0000003f00057c82 */ /* 0x000fe20008000000 */
[----:B------:R-:W-:-:S03]  /*0870*/  UISETP.NE.AND UP0, UPT, UR4, 0x1, UPT ;  /* 0x000000010400788c */ /* 0x000fc6000bf05270 */
[----:B------:R-:W-:Y:S01]  /*0880*/  UMOV UR4, UR13 ;  /* 0x0000000d00047c82 */ /* 0x000fe20008000000 */
[----:B------:R-:W-:Y:S02]  /*0890*/  UP2UR UR45, UPR, URZ, 0x1 ;  /* 0x000000013f2d7883 */ /* 0x000fe40008000000 */
[----:B------:R-:W-:Y:S02]  /*08a0*/  PLOP3.LUT P0, PT, PT, PT, UP0, 0x80, 0x0 ;  /* 0x000000000000781c */ /* 0x000fe40003f0f008 */
[----:B------:R-:W-:Y:S02]  /*08b0*/  PLOP3.LUT P3, PT, PT, PT, UP0, 0x80, 0x0 ;  /* 0x000000000000781c */ /* 0x000fe40003f6f008 */
[----:B------:R-:W-:Y:S01]  /*08c0*/  PLOP3.LUT P5, PT, PT, PT, UP0, 0x80, 0x0 ;  /* 0x000000000000781c */ /* 0x000fe20003faf008 */
[----:B------:R-:W-:Y:S01]  /*08d0*/  @UP0 ULDC UR14, c[0x0][0x10] ;  /* 0x00000400000e0ab9 */ /* 0x000fe20000000800 */
[----:B------:R-:W-:Y:S01]  /*08e0*/  @UP0 UMOV UR6, UR10 ;  /* 0x0000000a00060c82 */ /* 0x000fe20008000000 */
[----:B------:R-:W-:Y:S01]  /*08f0*/  @UP0 UMOV UR7, URZ ;  /* 0x0000003f00070c82 */ /* 0x000fe20008000000 */
[----:B------:R-:W-:Y:S01]  /*0900*/  PLOP3.LUT P4, PT, PT, PT, UP0, 0x80, 0x0 ;  /* 0x000000000000781c */ /* 0x000fe20003f8f008 */
[----:B------:R-:W-:-:S03]  /*0910*/  @UP0 UIMAD.WIDE.U32 UR14, UR13, UR14, UR6 ;  /* 0x0000000e0d0e02a5 */ /* 0x000fc6000f8e0006 */
[----:B------:R-:W-:Y:S01]  /*0920*/  @!UP0 ULDC UR7, c[0x0][0xc] ;  /* 0x0000030000078ab9 */ /* 0x000fe20000000800 */
[----:B------:R-:W-:Y:S01]  /*0930*/  @UP0 UMOV UR6, URZ ;  /* 0x0000003f00060c82 */ /* 0x000fe20008000000 */
[----:B------:R-:W-:Y:S01]  /*0940*/  @!UP0 UIMAD.WIDE.U32 UR4, UR10, UR7, UR4 ;  /* 0x000000070a0482a5 */ /* 0x000fe2000f8e0004 */
[----:B------:R-:W-:Y:S01]  /*0950*/  IMAD.U32 R2, RZ, RZ, UR14 ;  /* 0x0000000eff027e24 */ /* 0x000fe2000f8e00ff */
[----:B------:R-:W-:Y:S02]  /*0960*/  @UP0 UIADD3 UR6, UR15, UR6, URZ ;  /* 0x000000060f060290 */ /* 0x000fe4000fffe03f */
[----:B------:R-:W-:Y:S01]  /*0970*/  MOV R3, UR15 ;  /* 0x0000000f00037c02 */ /* 0x000fe20008000f00 */
[----:B------:R-:W-:Y:S02]  /*0980*/  @P0 IMAD.MOV.U32 R7, RZ, RZ, R2 ;  /* 0x000000ffff070224 */ /* 0x000fe400078e0002 */
[----:B------:R-:W-:Y:S02]  /*0990*/  IMAD.U32 R5, RZ, RZ, UR5 ;  /* 0x00000005ff057e24 */ /* 0x000fe4000f8e00ff */
[----:B------:R-:W-:-:S02]  /*09a0*/  IMAD.U32 R2, RZ, RZ, UR4 ;  /* 0x00000004ff027e24 */ /* 0x000fc4000f8e00ff */
[----:B------:R-:W-:Y:S02]  /*09b0*/  @P3 IMAD.U32 R6, RZ, RZ, UR6 ;  /* 0x00000006ff063e24 */ /* 0x000fe4000f8e00ff */
[----:B------:R-:W-:Y:S02]  /*09c0*/  @!P5 IMAD.MOV.U32 R6, RZ, RZ, R5 ;  /* 0x000000ffff06d224 */ /* 0x000fe400078e0005 */
[----:B------:R-:W-:Y:S02]  /*09d0*/  @!P4 IMAD.MOV.U32 R7, RZ, RZ, R2 ;  /* 0x000000ffff07c224 */ /* 0x000fe400078e0002 */
[----:B------:R-:W-:Y:S01]  /*09e0*/  IMAD.U32 R3, RZ, RZ, UR5 ;  /* 0x00000005ff037e24 */ /* 0x000fe2000f8e00ff */
[----:B------:R0:W-:Y:S01]  /*09f0*/  STL [R1+0x200], R6 ;  /* 0x0002000601007387 */ /* 0x0001e20000100800 */
[----:B------:R-:W-:-:S03]  /*0a00*/  IMAD.U32 R4, RZ, RZ, UR4 ;  /* 0x00000004ff047e24 */ /* 0x000fc6000f8e00ff */
[----:B------:R0:W-:Y:S01]  /*0a10*/  STL [R1+0x204], R7 ;  /* 0x0002040701007387 */ /* 0x0001e20000100800 */
[----:B------:R-:W-:Y:S05]  /*0a20*/  @!P2 BRA `(.L_x_5) ;  /* 0x00000000000ca947 */ /* 0x000fea0003800000 */
[----:B------:R-:W-:Y:S01]  /*0a30*/  UCGABAR_WAIT ;  /* 0x0000000000007dc7 */ /* 0x000fe20008000000 */
[----:B------:R-:W-:Y:S01]  /*0a40*/  CCTL.IVALL ;  /* 0x00000000ff00798f */ /* 0x000fe20002000000 */
[----:B------:R-:W-:Y:S05]  /*0a50*/  BRA `(.L_x_6) ;  /* 0x0000000000047947 */ /* 0x000fea0003800000 */
.L_x_5:
[----:B------:R-:W-:Y:S06]  /*0a60*/  BAR.SYNC.DEFER_BLOCKING 0x0 ;  /* 0x0000000000007b1d */ /* 0x000fec0000010000 */
.L_x_6:
[----:B------:R-:W-:Y:S05]  /*0a70*/  @!P1 BRA `(.L_x_7) ;  /* 0x0000015400a49947 */ /* 0x000fea0003800000 */
[----:B------:R-:W-:-:S06]  /*0a80*/  UISETP.GT.U32.AND UP0, UPT, UR16, 0x1, UPT ;  /* 0x000000011000788c */ /* 0x000fcc000bf04070 */
[----:B------:R-:W-:-:S13]  /*0a90*/  PLOP3.LUT P0, PT, PT, PT, UP0, 0x80, 0x0 ;  /* 0x000000000000781c */ /* 0x000fda0003f0f008 */
[----:B------:R-:W-:Y:S05]  /*0aa0*/  @P0 EXIT ;  /* 0x000000000000094d */ /* 0x000fea0003800000 */
[----:B------:R-:W-:Y:S01]  /*0ab0*/  ULDC.64 UR4, c[0x0][0x650] ;  /* 0x0001940000047ab9 */ /* 0x000fe20000000a00 */
[----:B------:R-:W-:Y:S01]  /*0ac0*/  UMOV UR41, 0xffffffff ;  /* 0xffffffff00297882 */ /* 0x000fe20000000000 */
[----:B------:R-:W-:Y:S01]  /*0ad0*/  ISETP.GE.U32.AND P0, PT, R7, UR4, PT ;  /* 0x0000000407007c0c */ /* 0x000fe2000bf06070 */
[----:B------:R-:W-:Y:S01]  /*0ae0*/  UMOV UR42, 0xffffffff ;  /* 0xffffffff002a7882 */ /* 0x000fe20000000000 */
[----:B------:R-:W-:Y:S01]  /*0af0*/  UMOV UR43, 0xffffffff ;  /* 0xffffffff002b7882 */ /* 0x000fe20000000000 */
[----:B------:R-:W-:Y:S02]  /*0b00*/  PRMT R0, RZ, 0x7610, R0 ;  /* 0x00007610ff007816 */ /* 0x000fe40000000000 */
[----:B------:R-:W-:-:S13]  /*0b10*/  ISETP.GE.U32.AND.EX P0, PT, R6, UR5, PT, P0 ;  /* 0x0000000506007c0c */ /* 0x000fda000bf06100 */
[----:B------:R-:W-:Y:S05]  /*0b20*/  @P0 BRA `(.L_x_8) ;  /* 0x0000000400480947 */ /* 0x000fea0003800000 */
[----:B------:R-:W-:Y:S01]  /*0b30*/  ULDC.64 UR16, c[0x0][0x628] ;  /* 0x00018a0000107ab9 */ /* 0x000fe20000000a00 */
[C---:B------:R-:W-:Y:S01]  /*0b40*/  R2UR UR19, R7.reuse ;  /* 0x00000000071372ca */ /* 0x040fe200000e0000 */
[----:B------:R-:W-:Y:S01]  /*0b50*/  ULDC UR18, c[0x0][0x630] ;  /* 0x00018c0000127ab9 */ /* 0x000fe20000000800 */
[----:B------:R-:W-:Y:S02]  /*0b60*/  ISETP.NE.U32.AND P0, PT, RZ, UR16, PT ;  /* 0x00000010ff007c0c */ /* 0x000fe4000bf05070 */
[----:B------:R-:W-:Y:S02]  /*0b70*/  R2UR UR4, R7 ;  /* 0x00000000070472ca */ /* 0x000fe400000e0000 */
[----:B------:R-:W-:Y:S02]  /*0b80*/  ISETP.NE.AND.EX P0, PT, RZ, UR17, PT, P0 ;  /* 0x00000011ff007c0c */ /* 0x000fe4000bf05300 */
[----:B------:R-:W-:-:S11]  /*0b90*/  R2UR UR5, R6 ;  /* 0x00000000060572ca */ /* 0x000fd600000e0000 */
[----:B------:R-:W-:Y:S05]  /*0ba0*/  @!P0 BRA `(.L_x_9) ;  /* 0x0000000000308947 */ /* 0x000fea0003800000 */
[----:B------:R-:W-:Y:S01]  /*0bb0*/  R2UR UR4, R7 ;  /* 0x00000000070472ca */ /* 0x000fe200000e0000 */
[----:B------:R-:W-:Y:S01]  /*0bc0*/  ULDC UR9, c[0x0][0x634] ;  /* 0x00018d0000097ab9 */ /* 0x000fe20000000800 */
[----:B------:R-:W-:-:S11]  /*0bd0*/  R2UR UR13, R6 ;  /* 0x00000000060d72ca */ /* 0x000fd600000e0000 */
[----:B------:R-:W-:-:S04]  /*0be0*/  UIADD3 UR9, UP0, UR4, UR9, URZ ;  /* 0x0000000904097290 */ /* 0x000fc8000ff1e03f */
[----:B------:R-:W-:-:S04]  /*0bf0*/  UIADD3.X UR13, URZ, UR13, URZ, UP0, !UPT ;  /* 0x0000000d3f0d7290 */ /* 0x000fc800087fe43f */
[----:B------:R-:W-:-:S04]  /*0c00*/  UIMAD.WIDE.U32 UR4, UR13, UR16, URZ ;  /* 0x000000100d0472a5 */ /* 0x000fc8000f8e003f */
[----:B------:R-:W-:Y:S02]  /*0c10*/  UIMAD.WIDE.U32 UR6, UP0, UR9, UR17, UR4 ;  /* 0x00000011090672a5 */ /* 0x000fe4000f800004 */
[----:B------:R-:W-:Y:S02]  /*0c20*/  UIMAD.WIDE.U32 UR4, UR9, UR16, URZ ;  /* 0x00000010090472a5 */ /* 0x000fe4000f8e003f */
[----:B------:R-:W-:Y:S02]  /*0c30*/  UIADD3.X UR15, URZ, URZ, URZ, UP0, !UPT ;  /* 0x0000003f3f0f7290 */ /* 0x000fe400087fe43f */
[----:B------:R-:W-:Y:S01]  /*0c40*/  UIADD3 URZ, UP0, UR5, UR6, URZ ;  /* 0x00000006053f7290 */ /* 0x000fe2000ff1e03f */
[----:B------:R-:W-:-:S03]  /*0c50*/  UMOV UR14, UR7 ;  /* 0x00000007000e7c82 */ /* 0x000fc60008000000 */
[----:B------:R-:W-:-:S12]  /*0c60*/  UIMAD.WIDE.U32.X UR4, UR13, UR17, UR14, UP0 ;  /* 0x000000110d0472a5 */ /* 0x000fd800080e040e */
.L_x_9:
[----:B------:R-:W-:Y:S01]  /*0c70*/  USHF.R.U64 UR43, UR4, UR18, UR5 ;  /* 0x00000012042b7299 */ /* 0x000fe20008001205 */
[----:B------:R-:W-:Y:S01]  /*0c80*/  R2UR UR7, R6 ;  /* 0x00000000060772ca */ /* 0x000fe200000e0000 */
[----:B------:R-:W-:Y:S02]  /*0c90*/  USHF.R.U32.HI UR4, URZ, UR18, UR5 ;  /* 0x000000123f047299 */ /* 0x000fe40008011605 */
[----:B------:R-:W-:Y:S01]  /*0ca0*/  UIADD3 UR5, UP0, URZ, -UR43, URZ ;  /* 0x8000002b3f057290 */ /* 0x000fe2000ff1e03f */
[----:B------:R-:W-:Y:S01]  /*0cb0*/  ULDC.64 UR14, c[0x0][0x620] ;  /* 0x00018800000e7ab9 */ /* 0x000fe20000000a00 */
[----:B------:R-:W-:Y:S02]  /*0cc0*/  UMOV UR6, UR19 ;  /* 0x0000001300067c82 */ /* 0x000fe40008000000 */
[----:B------:R-:W-:Y:S01]  /*0cd0*/  UIADD3.X UR4, URZ, ~UR4, URZ, UP0, !UPT ;  /* 0x800000043f047290 */ /* 0x000fe200087fe43f */
[----:B------:R-:W-:Y:S01]  /*0ce0*/  ULDC UR9, c[0x0][0x618] ;  /* 0x0001860000097ab9 */ /* 0x000fe20000000800 */
[----:B------:R-:W-:-:S02]  /*0cf0*/  UIMAD UR12, UR11, UR12, UR10 ;  /* 0x0000000c0b0c72a4 */ /* 0x000fc4000f8e020a */
[----:B------:R-:W-:Y:S02]  /*0d00*/  UIMAD UR4, UR4, UR14, URZ ;  /* 0x0000000e040472a4 */ /* 0x000fe4000f8e023f */
[----:B------:R-:W-:Y:S02]  /*0d10*/  UIMAD.WIDE.U32 UR6, UR5, UR14, UR6 ;  /* 0x0000000e050672a5 */ /* 0x000fe4000f8e0006 */
[----:B------:R-:W-:Y:S01]  /*0d20*/  UIMAD UR4, UR5, UR15, UR4 ;  /* 0x0000000f050472a4 */ /* 0x000fe2000f8e0204 */
[----:B------:R-:W-:Y:S01]  /*0d30*/  ULDC UR10, c[0x0][0x608] ;  /* 0x00018200000a7ab9 */ /* 0x000fe20000000800 */
[----:B------:R-:W-:Y:S02]  /*0d40*/  ULDC UR18, c[0x0][0x658] ;  /* 0x0001960000127ab9 */ /* 0x000fe40000000800 */
[----:B------:R-:W-:Y:S01]  /*0d50*/  UIADD3 UR7, UR7, UR4, URZ ;  /* 0x0000000407077290 */ /* 0x000fe2000fffe03f */
[----:B------:R-:W-:Y:S02]  /*0d60*/  UMOV UR11, 0xffffffff ;  /* 0xffffffff000b7882 */ /* 0x000fe40000000000 */
[----:B------:R-:W-:Y:S01]  /*0d70*/  ULDC.64 UR4, c[0x0][0x640] ;  /* 0x0001900000047ab9 */ /* 0x000fe20000000a00 */
[----:B------:R-:W-:Y:S01]  /*0d80*/  USHF.R.U64 UR16, UR6, UR9, UR7 ;  /* 0x0000000906107299 */ /* 0x000fe20008001207 */
[----:B------:R-:W-:Y:S01]  /*0d90*/  ISETP.NE.U32.AND P0, PT, RZ, UR4, PT ;  /* 0x00000004ff007c0c */ /* 0x000fe2000bf05070 */
[----:B------:R-:W-:-:S02]  /*0da0*/  USHF.R.U32.HI UR7, URZ, UR9, UR7 ;  /* 0x000000093f077299 */ /* 0x000fc40008011607 */
[----:B------:R-:W-:Y:S01]  /*0db0*/  USHF.L.U32 UR6, UR11, UR18, URZ ;  /* 0x000000120b067299 */ /* 0x000fe2000800063f */
[----:B------:R-:W-:Y:S01]  /*0dc0*/  ISETP.NE.AND.EX P0, PT, RZ, UR5, PT, P0 ;  /* 0x00000005ff007c0c */ /* 0x000fe2000bf05300 */
[----:B------:R-:W-:Y:S02]  /*0dd0*/  USHF.R.U64 UR22, UR16, UR10, UR7 ;  /* 0x0000000a10167299 */ /* 0x000fe40008001207 */
[----:B------:R-:W-:Y:S02]  /*0de0*/  USHF.R.U32.HI UR7, URZ, UR10, UR7 ;  /* 0x0000000a3f077299 */ /* 0x000fe40008011607 */
[----:B------:R-:W-:Y:S02]  /*0df0*/  UISETP.NE.AND UP1, UPT, UR45, URZ, UPT ;  /* 0x0000003f2d00728c */ /* 0x000fe4000bf25270 */
[----:B------:R-:W-:Y:S01]  /*0e00*/  USHF.R.U64 UR23, UR22, UR18, UR7 ;  /* 0x0000001216177299 */ /* 0x000fe20008001207 */
[----:B------:R-:W-:Y:S01]  /*0e10*/  ULDC UR17, c[0x0][0x600] ;  /* 0x0001800000117ab9 */ /* 0x000fe20000000800 */
[----:B------:R-:W-:-:S02]  /*0e20*/  ULOP3.LUT UR13, URZ, UR6, URZ, 0x33, !UPT ;  /* 0x000000063f0d7292 */ /* 0x000fc4000f8e333f */
[----:B------:R-:W-:Y:S02]  /*0e30*/  UIADD3 UR15, UR17, -0x1, URZ ;  /* 0xffffffff110f7890 */ /* 0x000fe4000fffe03f */
[----:B------:R-:W-:Y:S02]  /*0e40*/  USEL UR12, UR8, UR12, !UP1 ;  /* 0x0000000c080c7287 */ /* 0x000fe4000c800000 */
[----:B------:R-:W-:Y:S01]  /*0e50*/  USHF.R.U32.HI UR7, URZ, UR18, UR7 ;  /* 0x000000123f077299 */ /* 0x000fe20008011607 */
[----:B------:R-:W-:Y:S01]  /*0e60*/  ULDC UR19, c[0x0][0x648] ;  /* 0x0001920000137ab9 */ /* 0x000fe20000000800 */
[----:B------:R-:W-:Y:S01]  /*0e70*/  ULDC UR20, c[0x0][0x638] ;  /* 0x00018e0000147ab9 */ /* 0x000fe20000000800 */
[----:B------:R-:W-:Y:S01]  /*0e80*/  UMOV UR21, 0x1 ;  /* 0x0000000100157882 */ /* 0x000fe20000000000 */
[----:B------:R-:W-:Y:S01]  /*0e90*/  UMOV UR6, UR23 ;  /* 0x0000001700067c82 */ /* 0x000fe20008000000 */
[----:B------:R-:W-:Y:S07]  /*0ea0*/  @!P0 BRA `(.L_x_10) ;  /* 0x0000000000308947 */ /* 0x000fee0003800000 */
[----:B------:R-:W-:Y:S02]  /*0eb0*/  ULDC UR10, c[0x0][0x64c] ;  /* 0x00019300000a7ab9 */ /* 0x000fe40000000800 */
        /* <DEDUP_REMOVED lines=8> */
[----:B------:R-:W-:-:S07]  /*0f40*/  UIMAD.WIDE.U32.X UR4, UR14, UR5, UR10, UP0 ;  /* 0x000000050e0472a5 */ /* 0x000fce00080e040a */
[----:B------:R-:W-:Y:S01]  /*0f50*/  UMOV UR6, UR4 ;  /* 0x0000000400067c82 */ /* 0x000fe20008000000 */
[----:B------:R-:W-:-:S05]  /*0f60*/  UMOV UR7, UR5 ;  /* 0x0000000500077c82 */ /* 0x000fca0008000000 */
.L_x_10:
[----:B------:R-:W-:Y:S01]  /*0f70*/  USHF.R.U64 UR5, UR6, UR19, UR7 ;  /* 0x0000001306057299 */ /* 0x000fe20008001207 */
[----:B------:R-:W-:Y:S01]  /*0f80*/  IMAD.MOV.U32 R0, RZ, RZ, 0x1 ;  /* 0x00000001ff007424 */ /* 0x000fe200078e00ff */
[----:B------:R-:W-:Y:S02]  /*0f90*/  USHF.L.U32 UR4, UR21, UR18, URZ ;  /* 0x0000001215047299 */ /* 0x000fe4000800063f */
[----:B------:R-:W-:Y:S02]  /*0fa0*/  ULOP3.LUT UR13, UR22, UR13, URZ, 0xc0, !UPT ;  /* 0x0000000d160d7292 */ /* 0x000fe4000f8ec03f */
[----:B------:R-:W-:Y:S02]  /*0fb0*/  UIADD3 UR6, -UR5, URZ, URZ ;  /* 0x0000003f05067290 */ /* 0x000fe4000fffe13f */
[----:B------:R-:W-:Y:S02]  /*0fc0*/  UIMAD UR13, UR4, UR5, UR13 ;  /* 0x00000005040d72a4 */ /* 0x000fe4000f8e020d */
[----:B------:R-:W-:-:S02]  /*0fd0*/  ULOP3.LUT UR15, UR16, UR15, URZ, 0xc0, !UPT ;  /* 0x0000000f100f7292 */ /* 0x000fc4000f8ec03f */
[----:B------:R-:W-:Y:S01]  /*0fe0*/  UIMAD UR4, UR6, UR20, UR23 ;  /* 0x00000014060472a4 */ /* 0x000fe2000f8e0217 */
[----:B------:R-:W-:Y:S01]  /*0ff0*/  ULDC UR5, c[0x0][0x610] ;  /* 0x0001840000057ab9 */ /* 0x000fe20000000800 */
[----:B------:R-:W-:Y:S02]  /*1000*/  UISETP.NE.AND UP0, UPT, UR45, URZ, UPT ;  /* 0x0000003f2d00728c */ /* 0x000fe4000bf05270 */
[----:B------:R-:W-:Y:S02]  /*1010*/  UIMAD UR12, UR13, UR5, UR12 ;  /* 0x000000050d0c72a4 */ /* 0x000fe4000f8e020c */
[----:B------:R-:W-:-:S04]  /*1020*/  UIMAD UR4, UR4, UR17, UR15 ;  /* 0x00000011040472a4 */ /* 0x000fc8000f8e020f */
[----:B------:R-:W-:Y:S02]  /*1030*/  USEL UR42, UR4, UR12, !UP0 ;  /* 0x0000000c042a7287 */ /* 0x000fe4000c000000 */
[----:B------:R-:W-:-:S12]  /*1040*/  USEL UR41, UR12, UR4, !UP0 ;  /* 0x000000040c297287 */ /* 0x000fd8000c000000 */
.L_x_8:
[----:B------:R-:W-:-:S08]  /*1050*/  NOP ;  /* 0x0000000000007918 */ /* 0x000fd00000000000 */
[----:B------:R-:W1:Y:S02]  /*1060*/  USETMAXREG.TRY_ALLOC.CTAPOOL UP0, 0xf0 ;  /* 0x000000f0000079c8 */ /* 0x000e640008000600 */
[----:B-1----:R-:W-:-:S13]  /*1070*/  PLOP3.LUT P0, PT, PT, PT, UP0, 0x80, 0x0 ;  /* 0x000000000000781c */ /* 0x002fda0003f0f008 */
[----:B------:R-:W-:Y:S05]  /*1080*/  @!P0 BRA `(.L_x_8) ;  /* 0xfffffffc00f08947 */ /* 0x000fea000383ffff */
[----:B------:R-:W-:Y:S01]  /*1090*/  ULDC.64 UR4, c[0x0][0x598] ;  /* 0x0001660000047ab9 */ /* 0x000fe20000000a00 */
[----:B------:R-:W-:Y:S01]  /*10a0*/  ULDC.64 UR36, c[0x0][0x208] ;  /* 0x0000820000247ab9 */ /* 0x000fe20000000a00 */
[----:B------:R-:W-:-:S04]  /*10b0*/  ISETP.NE.U32.AND P0, PT, RZ, UR4, PT ;  /* 0x00000004ff007c0c */ /* 0x000fc8000bf05070 */
[----:B------:R-:W-:-:S13]  /*10c0*/  ISETP.NE.AND.EX P0, PT, RZ, UR5, PT, P0 ;  /* 0x00000005ff007c0c */ /* 0x000fda000bf05300 */
[----:B------:R-:W-:Y:S05]  /*10d0*/  @!P0 BRA `(.L_x_11) ;  /* 0x00000000001c8947 */ /* 0x000fea0003800000 */
[----:B------:R-:W1:Y:S02]  /*10e0*/  LDC.64 R2, c[0x0][0x598] ;  /* 0x00016600ff027b82 */ /* 0x000e640000000a00 */
[----:B-1----:R-:W2:Y:S02]  /*10f0*/  LDG.E.64 R2, desc[UR36][R2.64] ;  /* 0x0000002402027981 */ /* 0x002ea4000c1e1b00 */
[----:B--2---:R-:W-:-:S04]  /*1100*/  ISETP.NE.U32.AND P0, PT, R2, RZ, PT ;  /* 0x000000ff0200720c */ /* 0x004fc80003f05070 */
[----:B------:R-:W-:-:S13]  /*1110*/  ISETP.NE.AND.EX P0, PT, R3, RZ, PT, P0 ;  /* 0x000000ff0300720c */ /* 0x000fda0003f05300 */
[----:B------:R-:W-:Y:S05]  /*1120*/  @!P0 BRA `(.L_x_11) ;  /* 0x0000000000088947 */ /* 0x000fea0003800000 */
[----:B------:R1:W5:Y:S01]  /*1130*/  LD.E R2, desc[UR36][R2.64] ;  /* 0x0000002402027980 */ /* 0x000362000c101900 */
[----:B------:R-:W-:Y:S05]  /*1140*/  BRA `(.L_x_12) ;  /* 0x0000000000247947 */ /* 0x000fea0003800000 */
.L_x_11:
[----:B------:R-:W-:Y:S02]  /*1150*/  ULDC.64 UR4, c[0x0][0x588] ;  /* 0x0001620000047ab9 */ /* 0x000fe40000000a00 */
[----:B------:R-:W-:-:S04]  /*1160*/  ISETP.NE.U32.AND P0, PT, RZ, UR4, PT ;  /* 0x00000004ff007c0c */ /* 0x000fc8000bf05070 */
[----:B------:R-:W-:-:S13]  /*1170*/  ISETP.NE.AND.EX P0, PT, RZ, UR5, PT, P0 ;  /* 0x00000005ff007c0c */ /* 0x000fda000bf05300 */
[----:B------:R-:W-:Y:S05]  /*1180*/  @!P0 BRA `(.L_x_13) ;  /* 0x00000000000c8947 */ /* 0x000fea0003800000 */
[----:B------:R-:W1:Y:S02]  /*1190*/  LDC.64 R2, c[0x0][0x588] ;  /* 0x00016200ff027b82 */ /* 0x000e640000000a00 */
[----:B-1----:R2:W5:Y:S01]  /*11a0*/  LDG.E R2, desc[UR36][R2.64] ;  /* 0x0000002402027981 */ /* 0x002562000c1e1900 */
[----:B------:R-:W-:Y:S05]  /*11b0*/  BRA `(.L_x_12) ;  /* 0x0000000000087947 */ /* 0x000fea0003800000 */
.L_x_13:
[----:B------:R-:W-:Y:S02]  /*11c0*/  ULDC UR4, c[0x0][0x580] ;  /* 0x0001600000047ab9 */ /* 0x000fe40000000800 */
[----:B------:R-:W-:-:S07]  /*11d0*/  MOV R2, UR4 ;  /* 0x0000000400027c02 */ /* 0x000fce0008000f00 */
.L_x_12:
[----:B------:R-:W-:Y:S02]  /*11e0*/  ULDC.64 UR4, c[0x0][0x5a0] ;  /* 0x0001680000047ab9 */ /* 0x000fe40000000a00 */
[----:B------:R-:W-:-:S04]  /*11f0*/  ISETP.NE.U32.AND P0, PT, RZ, UR4, PT ;  /* 0x00000004ff007c0c */ /* 0x000fc8000bf05070 */
[----:B------:R-:W-:-:S13]  /*1200*/  ISETP.NE.AND.EX P0, PT, RZ, UR5, PT, P0 ;  /* 0x00000005ff007c0c */ /* 0x000fda000bf05300 */
[----:B------:R-:W-:Y:S05]  /*1210*/  @!P0 BRA `(.L_x_14) ;  /* 0x00000000001c8947 */ /* 0x000fea0003800000 */
[----:B------:R-:W3:Y:S02]  /*1220*/  LDC.64 R4, c[0x0][0x5a0] ;  /* 0x00016800ff047b82 */ /* 0x000ee40000000a00 */
[----:B---3--:R-:W3:Y:S02]  /*1230*/  LDG.E.64 R4, desc[UR36][R4.64] ;  /* 0x0000002404047981 */ /* 0x008ee4000c1e1b00 */
[----:B---3--:R-:W-:-:S04]  /*1240*/  ISETP.NE.U32.AND P0, PT, R4, RZ, PT ;  /* 0x000000ff0400720c */ /* 0x008fc80003f05070 */
[----:B------:R-:W-:-:S13]  /*1250*/  ISETP.NE.AND.EX P0, PT, R5, RZ, PT, P0 ;  /* 0x000000ff0500720c */ /* 0x000fda0003f05300 */
[----:B------:R-:W-:Y:S05]  /*1260*/  @!P0 BRA `(.L_x_14) ;  /* 0x0000000000088947 */ /* 0x000fea0003800000 */
[----:B------:R3:W5:Y:S01]  /*1270*/  LD.E R16, desc[UR36][R4.64] ;  /* 0x0000002404107980 */ /* 0x000762000c101900 */
[----:B------:R-:W-:Y:S05]  /*1280*/  BRA `(.L_x_15) ;  /* 0x0000000000247947 */ /* 0x000fea0003800000 */
.L_x_14:
[----:B------:R-:W-:Y:S02]  /*1290*/  ULDC.64 UR4, c[0x0][0x590] ;  /* 0x0001640000047ab9 */ /* 0x000fe40000000a00 */
[----:B------:R-:W-:-:S04]  /*12a0*/  ISETP.NE.U32.AND P0, PT, RZ, UR4, PT ;  /* 0x00000004ff007c0c */ /* 0x000fc8000bf05070 */
[----:B------:R-:W-:-:S13]  /*12b0*/  ISETP.NE.AND.EX P0, PT, RZ, UR5, PT, P0 ;  /* 0x00000005ff007c0c */ /* 0x000fda000bf05300 */
[----:B------:R-:W-:Y:S05]  /*12c0*/  @!P0 BRA `(.L_x_16) ;  /* 0x00000000000c8947 */ /* 0x000fea0003800000 */
[----:B------:R-:W3:Y:S02]  /*12d0*/  LDC.64 R4, c[0x0][0x590] ;  /* 0x00016400ff047b82 */ /* 0x000ee40000000a00 */
[----:B---3--:R4:W5:Y:S01]  /*12e0*/  LDG.E R16, desc[UR36][R4.64] ;  /* 0x0000002404107981 */ /* 0x008962000c1e1900 */
[----:B------:R-:W-:Y:S05]  /*12f0*/  BRA `(.L_x_15) ;  /* 0x0000000000087947 */ /* 0x000fea0003800000 */
.L_x_16:
[----:B------:R-:W-:Y:S02]  /*1300*/  ULDC UR4, c[0x0][0x584] ;  /* 0x0001610000047ab9 */ /* 0x000fe40000000800 */
[----:B------:R-:W-:-:S07]  /*1310*/  IMAD.U32 R16, RZ, RZ, UR4 ;  /* 0x00000004ff107e24 */ /* 0x000fce000f8e00ff */
.L_x_15:
[----:B------:R-:W-:-:S13]  /*1320*/  LOP3.LUT P0, RZ, R0, 0xff, RZ, 0xc0, !PT ;  /* 0x000000ff00ff7812 */ /* 0x000fda000780c0ff */
[----:B------:R-:W-:Y:S05]  /*1330*/  @!P0 EXIT ;  /* 0x000000000000894d */ /* 0x000fea0003800000 */
[----:B------:R-:W-:Y:S01]  /*1340*/  ULDC UR4, c[0x0][0x28c] ;  /* 0x0000a30000047ab9 */ /* 0x000fe20000000800 */
[----:B------:R-:W-:Y:S01]  /*1350*/  UMOV UR38, URZ ;  /* 0x0000003f00267c82 */ /* 0x000fe20008000000 */
[----:B------:R-:W-:Y:S01]  /*1360*/  UIADD3 UR4, UR4, 0x1f, URZ ;  /* 0x0000001f04047890 */ /* 0x000fe2000fffe03f */
[----:B------:R-:W-:-:S03]  /*1370*/  UMOV UR39, URZ ;  /* 0x0000003f00277c82 */ /* 0x000fc60008000000 */
[----:B------:R-:W-:-:S04]  /*1380*/  USHF.R.S32.HI UR5, URZ, 0x1f, UR4 ;  /* 0x0000001f3f057899 */ /* 0x000fc80008011404 */
[----:B------:R-:W-:-:S04]  /*1390*/  ULEA.HI UR5, UR5, UR4, URZ, 0x5 ;  /* 0x0000000405057291 */ /* 0x000fc8000f8f283f */
[----:B------:R-:W-:-:S12]  /*13a0*/  USHF.R.S32.HI UR44, URZ, 0x5, UR5 ;  /* 0x000000053f2c7899 */ /* 0x000fd80008011405 */
.L_x_544:
[----:B------:R-:W0:Y:S01]  /*13b0*/  S2R R0, SR_TID.X ;  /* 0x0000000000007919 */ /* 0x000e220000002100 */
[----:B-1----:R-:W1:Y:S01]  /*13c0*/  S2UR UR7, SR_CgaCtaId ;  /* 0x00000000000779c3 */ /* 0x002e620000008800 */
[----:B------:R-:W-:Y:S02]  /*13d0*/  UMOV UR6, 0x400 ;  /* 0x0000040000067882 */ /* 0x000fe40000000000 */
[----:B-1----:R-:W-:Y:S01]  /*13e0*/  ULEA UR6, UR7, UR6, 0x18 ;  /* 0x0000000607067291 */ /* 0x002fe2000f8ec03f */
[----:B0-----:R-:W-:-:S04]  /*13f0*/  LOP3.LUT R0, R0, 0x80, RZ, 0xc0, !PT ;  /* 0x0000008000007812 */ /* 0x001fc800078ec0ff */
[----:B------:R-:W-:-:S06]  /*1400*/  SHF.R.U32.HI R0, RZ, 0x7, R0 ;  /* 0x00000007ff007819 */ /* 0x000fcc0000011600 */
[----:B------:R-:W0:Y:S02]  /*1410*/  SHFL.IDX PT, R0, R0, RZ, 0x1f ;  /* 0x00001fff00007589 */ /* 0x000e2400000e0000 */
[----:B0-----:R-:W-:-:S13]  /*1420*/  R2UR UR4, R0 ;  /* 0x00000000000472ca */ /* 0x001fda00000e0000 */
[----:B------:R-:W-:-:S04]  /*1430*/  ULEA.HI UR5, UR4, UR4, URZ, 0x1 ;  /* 0x0000000404057291 */ /* 0x000fc8000f8f083f */
[----:B------:R-:W-:-:S04]  /*1440*/  ULOP3.LUT UR5, UR5, 0xffffe, URZ, 0xc0, !UPT ;  /* 0x000ffffe05057892 */ /* 0x000fc8000f8ec03f */
[----:B------:R-:W-:-:S03]  /*1450*/  UIADD3 UR5, UR4, -UR5, URZ ;  /* 0x8000000504057290 */ /* 0x000fc6000fffe03f */
[----:B------:R-:W-:Y:S01]  /*1460*/  ULDC UR4, c[0x0][0x28c] ;  /* 0x0000a30000047ab9 */ /* 0x000fe20000000800 */
[----:B------:R-:W-:Y:S01]  /*1470*/  ULEA UR5, UR5, UR6, 0xc ;  /* 0x0000000605057291 */ /* 0x000fe2000f8e603f */
[----:B------:R-:W-:-:S03]  /*1480*/  ISETP.LT.AND P0, PT, RZ, UR4, PT ;  /* 0x00000004ff007c0c */ /* 0x000fc6000bf01270 */
[----:B------:R-:W-:-:S04]  /*1490*/  UIADD3 UR5, UR5, 0x100, URZ ;  /* 0x0000010005057890 */ /* 0x000fc8000fffe03f */
[----:B------:R-:W-:-:S04]  /*14a0*/  USHF.R.U32.HI UR5, URZ, 0x4, UR5 ;  /* 0x000000043f057899 */ /* 0x000fc80008011605 */
[----:B------:R-:W-:Y:S02]  /*14b0*/  ULOP3.LUT UR46, UR5, 0x3fff, URZ, 0xc0, !UPT ;  /* 0x00003fff052e7892 */ /* 0x000fe4000f8ec03f */
[----:B---3--:R-:W-:Y:S10]  /*14c0*/  @P0 BRA `(.L_x_17) ;  /* 0x0000000000400947 */ /* 0x008ff40003800000 */
[----:B------:R-:W-:Y:S01]  /*14d0*/  MOV R0, 0x0 ;  /* 0x0000000000007802 */ /* 0x000fe20000000f00 */
[----:B------:R-:W-:Y:S01]  /*14e0*/  ULDC.64 UR4, c[0x4][0x68] ;  /* 0x01001a0000047ab9 */ /* 0x000fe20000000a00 */
[----:B------:R-:W-:Y:S01]  /*14f0*/  ULDC.64 UR6, c[0x4][0x8] ;  /* 0x0100020000067ab9 */ /* 0x000fe20000000a00 */
[----:B---34-:R-:W-:Y:S01]  /*1500*/  IMAD.U32 R4, RZ, RZ, UR4 ;  /* 0x00000004ff047e24 */ /* 0x018fe2000f8e00ff */
[----:B------:R0:W1:Y:S01]  /*1510*/  LDC.64 R14, c[0x4][R0] ;  /* 0x01000000000e7b82 */ /* 0x0000620000000a00 */
[----:B------:R-:W-:Y:S01]  /*1520*/  IMAD.U32 R5, RZ, RZ, UR5 ;  /* 0x00000005ff057e24 */ /* 0x000fe2000f8e00ff */
[----:B------:R-:W-:Y:S01]  /*1530*/  ULDC.64 UR4, c[0x4][0x70] ;  /* 0x01001c0000047ab9 */ /* 0x000fe20000000a00 */
[----:B------:R-:W-:Y:S01]  /*1540*/  IMAD.U32 R10, RZ, RZ, UR6 ;  /* 0x00000006ff0a7e24 */ /* 0x000fe2000f8e00ff */
[----:B------:R-:W-:Y:S01]  /*1550*/  MOV R13, RZ ;  /* 0x000000ff000d7202 */ /* 0x000fe20000000f00 */
[----:B------:R-:W-:Y:S02]  /*1560*/  IMAD.U32 R6, RZ, RZ, UR4 ;  /* 0x00000004ff067e24 */ /* 0x000fe4000f8e00ff */
[----:B------:R-:W-:-:S02]  /*1570*/  IMAD.U32 R7, RZ, RZ, UR5 ;  /* 0x00000005ff077e24 */ /* 0x000fc4000f8e00ff */
[----:B------:R-:W-:Y:S02]  /*1580*/  IMAD.U32 R11, RZ, RZ, UR7 ;  /* 0x00000007ff0b7e24 */ /* 0x000fe4000f8e00ff */
[----:B------:R-:W-:Y:S02]  /*1590*/  IMAD.MOV.U32 R8, RZ, RZ, 0x1e1 ;  /* 0x000001e1ff087424 */ /* 0x000fe400078e00ff */
[----:B0-----:R-:W-:-:S07]  /*15a0*/  IMAD.MOV.U32 R12, RZ, RZ, 0x1 ;  /* 0x00000001ff0c7424 */ /* 0x001fce00078e00ff */
[----:B------:R-:W-:-:S07]  /*15b0*/  LEPC R20, `(.L_x_17) ;  /* 0x000000001014794e */ /* 0x000fce0000000000 */
[----:B-12--5:R-:W-:Y:S05]  /*15c0*/  CALL.ABS.NOINC R14 ;  /* 0x000000000e007343 */ /* 0x026fea0003c00000 */
.L_x_17:
[----:B------:R-:W-:-:S06]  /*15d0*/  ULOP3.LUT UR4, UR40, 0x1, URZ, 0xfc, !UPT ;  /* 0x0000000128047892 */ /* 0x000fcc000f8efc3f */
[----:B------:R-:W-:-:S05]  /*15e0*/  IMAD.U32 R0, RZ, RZ, UR4 ;  /* 0x00000004ff007e24 */ /* 0x000fca000f8e00ff */
[----:B------:R-:W-:-:S13]  /*15f0*/  ISETP.NE.AND P0, PT, R0, 0x3, PT ;  /* 0x000000030000780c */ /* 0x000fda0003f05270 */
[----:B------:R-:W-:Y:S05]  /*1600*/  @!P0 BRA `(.L_x_18) ;  /* 0x0000000000048947 */ /* 0x000fea0003800000 */
[----:B------:R-:W-:Y:S01]  /*1610*/  BPT.TRAP 0x1 ;  /* 0x000000040000795c */ /* 0x000fe20000300000 */
.L_x_18:
[----:B------:R-:W0:Y:S01]  /*1620*/  S2UR UR5, SR_CgaCtaId ;  /* 0x00000000000579c3 */ /* 0x000e220000008800 */
[----:B------:R-:W-:Y:S01]  /*1630*/  UMOV UR4, 0x400 ;  /* 0x0000040000047882 */ /* 0x000fe20000000000 */
[----:B--2---:R-:W-:Y:S02]  /*1640*/  IMAD.U32 R3, RZ, RZ, UR38 ;  /* 0x00000026ff037e24 */ /* 0x004fe4000f8e00ff */
[----:B---34-:R-:W-:-:S03]  /*1650*/  IMAD.U32 R5, RZ, RZ, UR39 ;  /* 0x00000027ff057e24 */ /* 0x018fc6000f8e00ff */
[----:B------:R-:W-:Y:S01]  /*1660*/  SHF.L.U32 R3, R3, 0x1f, RZ ;  /* 0x0000001f03037819 */ /* 0x000fe200000006ff */
[----:B0-----:R-:W-:-:S06]  /*1670*/  ULEA UR4, UR5, UR4, 0x18 ;  /* 0x0000000405047291 */ /* 0x001fcc000f8ec03f */
[----:B------:R-:W-:-:S04]  /*1680*/  IMAD.U32 R0, RZ, RZ, UR4 ;  /* 0x00000004ff007e24 */ /* 0x000fc8000f8e00ff */
[----:B------:R-:W-:-:S04]  /*1690*/  IMAD R4, R5, 0x8, R0 ;  /* 0x0000000805047824 */ /* 0x000fc800078e0200 */
[----:B------:R0:W1:Y:S01]  /*16a0*/  SYNCS.PHASECHK.TRANS64.TRYWAIT P1, [R4+URZ], R3 ;  /* 0x00000003040075a7 */ /* 0x000062000802017f */
[----:B------:R-:W-:Y:S05]  /*16b0*/  @!P0 BRA `(.L_x_19) ;  /* 0x0000000000048947 */ /* 0x000fea0003800000 */
[----:B------:R-:W-:Y:S01]  /*16c0*/  BPT.TRAP 0x1 ;  /* 0x000000040000795c */ /* 0x000fe20000300000 */
.L_x_19:
[----:B-1----:R-:W-:Y:S05]  /*16d0*/  @P1 BRA `(.L_x_20) ;  /* 0x0000000000081947 */ /* 0x002fea0003800000 */
[----:B------:R-:W1:Y:S02]  /*16e0*/  SYNCS.PHASECHK.TRANS64.TRYWAIT P1, [R4+URZ], R3 ;  /* 0x00000003040075a7 */ /* 0x000e64000802017f */
[----:B-1----:R-:W-:Y:S05]  /*16f0*/  @!P1 BRA `(.L_x_21) ;  /* 0x0000016000589947 */ /* 0x002fea0003800000 */
.L_x_20:
[----:B------:R-:W-:-:S04]  /*1700*/  UISETP.LT.AND UP0, UPT, UR44, 0x1, UPT ;  /* 0x000000012c00788c */ /* 0x000fc8000bf01270 */
[----:B------:R-:W-:-:S06]  /*1710*/  USEL UR4, UR44, 0x1, UP0 ;  /* 0x000000012c047887 */ /* 0x000fcc0008000000 */
[----:B01----:R-:W-:Y:S01]  /*1720*/  IMAD.U32 R4, RZ, RZ, UR4 ;  /* 0x00000004ff047e24 */ /* 0x003fe2000f8e00ff */
[----:B------:R-:W-:Y:S05]  /*1730*/  WARPSYNC.ALL ;  /* 0x0000000000007948 */ /* 0x000fea0003800000 */
[----:B------:R-:W-:-:S04]  /*1740*/  IADD3 R4, -R4, UR44, RZ ;  /* 0x0000002c04047c10 */ /* 0x000fc8000fffe1ff */
[----:B------:R-:W-:Y:S02]  /*1750*/  ISETP.GE.AND P1, PT, R4, 0x1, PT ;  /* 0x000000010400780c */ /* 0x000fe40003f26270 */
[----:B------:R-:W-:Y:S01]  /*1760*/  R2UR UR4, R0 ;  /* 0x00000000000472ca */ /* 0x000fe200000e0000 */
[----:B------:R-:W-:Y:S01]  /*1770*/  ULOP3.LUT UR8, UR46, 0x10000, URZ, 0xfc, !UPT ;  /* 0x000100002e087892 */ /* 0x000fe2000f8efc3f */
[----:B------:R-:W-:Y:S01]  /*1780*/  WARPGROUP.ARRIVE ;  /* 0x00000000000079c5 */ /* 0x000fe20000000000 */
[----:B------:R-:W-:Y:S01]  /*1790*/  UMOV UR5, 0x80000020 ;  /* 0x8000002000057882 */ /* 0x000fe20000000000 */
[----:B------:R-:W-:Y:S01]  /*17a0*/  UMOV UR7, 0x80000020 ;  /* 0x8000002000077882 */ /* 0x000fe20000000000 */
[----:B------:R-:W-:-:S08]  /*17b0*/  ULEA UR10, UR39, UR8, 0xa ;  /* 0x00000008270a7291 */ /* 0x000fd0000f8e503f */
[----:B------:R-:W-:-:S04]  /*17c0*/  UIADD3 UR4, UR4, 0x10100, URZ ;  /* 0x0001010004047890 */ /* 0x000fc8000fffe03f */
[----:B------:R-:W-:-:S04]  /*17d0*/  USHF.R.U32.HI UR4, URZ, 0x4, UR4 ;  /* 0x000000043f047899 */ /* 0x000fc80008011604 */
[----:B------:R-:W-:-:S04]  /*17e0*/  ULOP3.LUT UR4, UR4, 0x3fff, URZ, 0xc0, !UPT ;  /* 0x00003fff04047892 */ /* 0x000fc8000f8ec03f */
[----:B------:R-:W-:-:S03]  /*17f0*/  ULOP3.LUT UR9, UR4, 0x10000, URZ, 0xfc, !UPT ;  /* 0x0001000004097892 */ /* 0x000fc6000f8efc3f */
[----:B------:R-:W-:Y:S01]  /*1800*/  UMOV UR4, UR10 ;  /* 0x0000000a00047c82 */ /* 0x000fe20008000000 */
[----:B------:R-:W-:-:S07]  /*1810*/  ULEA UR11, UR39, UR9, 0xa ;  /* 0x00000009270b7291 */ /* 0x000fce000f8e503f */
[----:B------:R-:W-:Y:S02]  /*1820*/  UMOV UR6, UR11 ;  /* 0x0000000b00067c82 */ /* 0x000fe40008000000 */
[----:B------:R-:W-:Y:S01]  /*1830*/  HGMMA.64x256x16.F32.BF16 R24, gdesc[UR4], RZ, !UPT, gsb0 ;  /* 0x03e00000041879f0 */ /* 0x000fe2000c0018ff */
[----:B------:R-:W-:Y:S01]  /*1840*/  UIADD3 UR4, UR10, 0x200, URZ ;  /* 0x000002000a047890 */ /* 0x000fe2000fffe03f */
[----:B------:R-:W-:Y:S01]  /*1850*/  UMOV UR5, 0x80000020 ;  /* 0x8000002000057882 */ /* 0x000fe20000000000 */
[----:B------:R-:W-:Y:S02]  /*1860*/  WARPGROUP.DEPBAR.LE gsb0, 0x0 ;  /* 0x00008000000079c5 */ /* 0x000fe40000010000 */
[----:B------:R-:W-:Y:S01]  /*1870*/  STL.64 [R1], R24 ;  /* 0x0000001801007387 */ /* 0x000fe20000100a00 */
[----:B------:R-:W-:Y:S01]  /*1880*/  IMAD.MOV.U32 R235, RZ, RZ, R51 ;  /* 0x000000ffffeb7224 */ /* 0x000fe200078e0033 */
[----:B------:R-:W-:Y:S01]  /*1890*/  MOV R232, R54 ;  /* 0x0000003600e87202 */ /* 0x000fe20000000f00 */
[----:B------:R-:W-:Y:S01]  /*18a0*/  IMAD.MOV.U32 R234, RZ, RZ, R52 ;  /* 0x000000ffffea7224 */ /* 0x000fe200078e0034 */
[----:B------:R-:W-:Y:S01]  /*18b0*/  STL.64 [R1+0x8], R26 ;  /* 0x0000081a01007387 */ /* 0x000fe20000100a00 */
        /* <DEDUP_REMOVED lines=36> */
[----:B------:R-:W-:-:S02]  /*1b00*/  IMAD.MOV.U32 R157, RZ, RZ, R73 ;  /* 0x000000ffff9d7224 */ /* 0x000fc400078e0049 */
[----:B------:R-:W-:Y:S01]  /*1b10*/  IMAD.MOV.U32 R159, RZ, RZ, R75 ;  /* 0x000000ffff9f7224 */ /* 0x000fe200078e004b */
[----:B------:R-:W-:Y:S01]  /*1b20*/  STL.64 [R1+0x58], R46 ;  /* 0x0000582e01007387 */ /* 0x000fe20000100a00 */
[----:B------:R-:W-:Y:S02]  /*1b30*/  IMAD.MOV.U32 R160, RZ, RZ, R76 ;  /* 0x000000ffffa07224 */ /* 0x000fe400078e004c */
[----:B------:R-:W-:Y:S01]  /*1b40*/  IMAD.MOV.U32 R161, RZ, RZ, R77 ;  /* 0x000000ffffa17224 */ /* 0x000fe200078e004d */
[----:B------:R-:W-:Y:S01]  /*1b50*/  STL.64 [R1+0x60], R48 ;  /* 0x0000603001007387 */ /* 0x000fe20000100a00 */
[----:B------:R-:W-:Y:S02]  /*1b60*/  IMAD.MOV.U32 R162, RZ, RZ, R78 ;  /* 0x000000ffffa27224 */ /* 0x000fe400078e004e */
[----:B------:R-:W-:Y:S01]  /*1b70*/  IMAD.MOV.U32 R163, RZ, RZ, R79 ;  /* 0x000000ffffa37224 */ /* 0x000fe200078e004f */
[----:B------:R0:W-:Y:S01]  /*1b80*/  STL [R1+0x68], R50 ;  /* 0x0000683201007387 */ /* 0x0001e20000100800 */
[----:B------:R-:W-:-:S02]  /*1b90*/  IMAD.MOV.U32 R164, RZ, RZ, R80 ;  /* 0x000000ffffa47224 */ /* 0x000fc400078e0050 */
[----:B------:R-:W-:Y:S01]  /*1ba0*/  IMAD.MOV.U32 R165, RZ, RZ, R81 ;  /* 0x000000ffffa57224 */ /* 0x000fe200078e0051 */
[----:B------:R-:W-:Y:S01]  /*1bb0*/  STL [R1+0x2b8], R152 ;  /* 0x0002b89801007387 */ /* 0x000fe20000100800 */
[----:B------:R-:W-:Y:S02]  /*1bc0*/  IMAD.MOV.U32 R166, RZ, RZ, R82 ;  /* 0x000000ffffa67224 */ /* 0x000fe400078e0052 */
[----:B------:R-:W-:Y:S02]  /*1bd0*/  IMAD.MOV.U32 R167, RZ, RZ, R83 ;  /* 0x000000ffffa77224 */ /* 0x000fe400078e0053 */
[----:B------:R-:W-:Y:S02]  /*1be0*/  IMAD.MOV.U32 R169, RZ, RZ, R85 ;  /* 0x000000ffffa97224 */ /* 0x000fe400078e0055 */
[----:B------:R-:W-:Y:S02]  /*1bf0*/  IMAD.MOV.U32 R170, RZ, RZ, R86 ;  /* 0x000000ffffaa7224 */ /* 0x000fe400078e0056 */
[----:B------:R-:W-:-:S02]  /*1c00*/  IMAD.MOV.U32 R171, RZ, RZ, R87 ;  /* 0x000000ffffab7224 */ /* 0x000fc400078e0057 */
[----:B------:R-:W-:Y:S02]  /*1c10*/  IMAD.MOV.U32 R172, RZ, RZ, R88 ;  /* 0x000000ffffac7224 */ /* 0x000fe400078e0058 */
        /* <DEDUP_REMOVED lines=57> */
[----:B0-----:R-:W-:-:S06]  /*1fb0*/  WARPGROUP.ARRIVE ;  /* 0x00000000000079c5 */ /* 0x001fcc0000000000 */
[----:B------:R-:W-:Y:S03]  /*1fc0*/  HGMMA.64x256x16.F32.BF16 R24, gdesc[UR4], RZ, !UPT, gsb0 ;  /* 0x03e00000041879f0 */ /* 0x000fe6000c0018ff */
[----:B------:R-:W-:Y:S02]  /*1fd0*/  WARPGROUP.DEPBAR.LE gsb0, 0x0 ;  /* 0x00008000000079c5 */ /* 0x000fe40000010000 */
[----:B------:R-:W-:Y:S04]  /*1fe0*/  STL.64 [R1+0x2b0], R150 ;  /* 0x0002b09601007387 */ /* 0x000fe80000100a00 */
        /* <DEDUP_REMOVED lines=20> */
[----:B------:R0:W-:Y:S04]  /*2130*/  STL.64 [R1+0x208], R108 ;  /* 0x0002086c01007387 */ /* 0x0001e80000100a00 */
[----:B0-----:R-:W2:Y:S04]  /*2140*/  LDL.LU R108, [R1] ;  /* 0x00000000016c7983 */ /* 0x001ea80000300800 */
[----:B------:R-:W2:Y:S04]  /*2150*/  LDL.LU R109, [R1+0x4] ;  /* 0x00000400016d7983 */ /* 0x000ea80000300800 */
        /* <DEDUP_REMOVED lines=24> */
[----:B------:R-:W2:Y:S01]  /*22e0*/  LDL.LU R134, [R1+0x68] ;  /* 0x0000680001867983 */ /* 0x000ea20000300800 */
[----:B------:R-:W-:Y:S01]  /*22f0*/  IMAD.MOV.U32 R135, RZ, RZ, R235 ;  /* 0x000000ffff877224 */ /* 0x000fe200078e00eb */
[----:B------:R-:W-:Y:S01]  /*2300*/  MOV R136, R234 ;  /* 0x000000ea00887202 */ /* 0x000fe20000000f00 */
[----:B------:R-:W-:Y:S01]  /*2310*/  IMAD.MOV.U32 R137, RZ, RZ, R233 ;  /* 0x000000ffff897224 */ /* 0x000fe200078e00e9 */
[----:B------:R-:W-:Y:S01]  /*2320*/  MOV R145, R225 ;  /* 0x000000e100917202 */ /* 0x000fe20000000f00 */
[----:B------:R-:W-:Y:S01]  /*2330*/  IMAD.MOV.U32 R138, RZ, RZ, R232 ;  /* 0x000000ffff8a7224 */ /* 0x000fe200078e00e8 */
[----:B------:R-:W-:Y:S01]  /*2340*/  UIADD3 UR4, UR10, 0x2, URZ ;  /* 0x000000020a047890 */ /* 0x000fe2000fffe03f */
[----:B------:R-:W-:Y:S01]  /*2350*/  IMAD.MOV.U32 R139, RZ, RZ, R231 ;  /* 0x000000ffff8b7224 */ /* 0x000fe200078e00e7 */
[----:B------:R-:W-:Y:S01]  /*2360*/  UIADD3 UR6, UR11, 0x2, URZ ;  /* 0x000000020b067890 */ /* 0x000fe2000fffe03f */
[----:B------:R-:W-:Y:S01]  /*2370*/  IMAD.MOV.U32 R140, RZ, RZ, R230 ;  /* 0x000000ffff8c7224 */ /* 0x000fe200078e00e6 */
[----:B------:R-:W-:Y:S01]  /*2380*/  UMOV UR5, 0x80000020 ;  /* 0x8000002000057882 */ /* 0x000fe20000000000 */
[----:B------:R-:W-:Y:S01]  /*2390*/  IMAD.MOV.U32 R141, RZ, RZ, R229 ;  /* 0x000000ffff8d7224 */ /* 0x000fe200078e00e5 */
[----:B------:R-:W-:Y:S01]  /*23a0*/  UMOV UR7, 0x80000020 ;  /* 0x8000002000077882 */ /* 0x000fe20000000000 */
[----:B------:R-:W-:Y:S01]  /*23b0*/  IMAD.MOV.U32 R142, RZ, RZ, R228 ;  /* 0x000000ffff8e7224 */ /* 0x000fe200078e00e4 */
[----:B------:R-:W-:Y:S01]  /*23c0*/  MOV R228, R11 ;  /* 0x0000000b00e47202 */ /* 0x000fe20000000f00 */
[----:B------:R-:W-:-:S02]  /*23d0*/  IMAD.MOV.U32 R143, RZ, RZ, R227 ;  /* 0x000000ffff8f7224 */ /* 0x000fc400078e00e3 */
[----:B------:R-:W-:Y:S02]  /*23e0*/  IMAD.MOV.U32 R144, RZ, RZ, R226 ;  /* 0x000000ffff907224 */ /* 0x000fe400078e00e2 */
[----:B------:R-:W-:Y:S02]  /*23f0*/  IMAD.MOV.U32 R146, RZ, RZ, R224 ;  /* 0x000000ffff927224 */ /* 0x000fe400078e00e0 */
[----:B------:R-:W-:Y:S02]  /*2400*/  IMAD.MOV.U32 R147, RZ, RZ, R223 ;  /* 0x000000ffff937224 */ /* 0x000fe400078e00df */
[----:B------:R-:W-:Y:S02]  /*2410*/  IMAD.MOV.U32 R148, RZ, RZ, R222 ;  /* 0x000000ffff947224 */ /* 0x000fe400078e00de */
[----:B------:R-:W-:Y:S02]  /*2420*/  IMAD.MOV.U32 R149, RZ, RZ, R221 ;  /* 0x000000ffff957224 */ /* 0x000fe400078e00dd */
[----:B------:R-:W-:-:S02]  /*2430*/  IMAD.MOV.U32 R150, RZ, RZ, R220 ;  /* 0x000000ffff967224 */ /* 0x000fc400078e00dc */
[----:B------:R-:W-:Y:S01]  /*2440*/  IMAD.MOV.U32 R151, RZ, RZ, R219 ;  /* 0x000000ffff977224 */ /* 0x000fe200078e00db */
[----:B------:R-:W-:Y:S01]  /*2450*/  MOV R219, R22 ;  /* 0x0000001600db7202 */ /* 0x000fe20000000f00 */
        /* <DEDUP_REMOVED lines=16> */
[----:B------:R-:W-:-:S06]  /*2560*/  IMAD.MOV.U32 R235, RZ, RZ, R3 ;  /* 0x000000ffffeb7224 */ /* 0x000fcc00078e0003 */
[----:B--2---:R-:W-:-:S06]  /*2570*/  WARPGROUP.ARRIVE ;  /* 0x00000000000079c5 */ /* 0x004fcc0000000000 */
[----:B------:R-:W-:Y:S03]  /*2580*/  HGMMA.64x256x16.F32.BF16 R108, gdesc[UR4], R108, gsb0 ;  /* 0x03e00000046c79f0 */ /* 0x000fe6000800186c */
[----:B------:R-:W-:Y:S02]  /*2590*/  WARPGROUP.DEPBAR.LE gsb0, 0x0 ;  /* 0x00008000000079c5 */ /* 0x000fe40000010000 */
[----:B------:R-:W-:Y:S04]  /*25a0*/  STL.64 [R1], R108 ;  /* 0x0000006c01007387 */ /* 0x000fe80000100a00 */
        /* <DEDUP_REMOVED lines=63> */
[----:B0-----:R1:W5:Y:S04]  /*29a0*/  LDL.LU R152, [R1+0x2b8] ;  /* 0x0002b80001987983 */ /* 0x0013680000300800 */
[----:B------:R-:W2:Y:S04]  /*29b0*/  LDL.LU.64 R150, [R1+0x2b0] ;  /* 0x0002b00001967983 */ /* 0x000ea80000300a00 */
        /* <DEDUP_REMOVED lines=20> */
[----:B------:R-:W2:Y:S01]  /*2b00*/  LDL.LU.64 R108, [R1+0x208] ;  /* 0x00020800016c7983 */ /* 0x000ea20000300a00 */
[----:B------:R-:W-:Y:S01]  /*2b10*/  UIADD3 UR4, UR10, 0x202, URZ ;  /* 0x000002020a047890 */ /* 0x000fe2000fffe03f */
[----:B------:R-:W-:Y:S01]  /*2b20*/  UMOV UR5, 0x80000020 ;  /* 0x8000002000057882 */ /* 0x000fe20000000000 */
[----:B--2---:R-:W-:-:S07]  /*2b30*/  WARPGROUP.ARRIVE ;  /* 0x00000000000079c5 */ /* 0x004fce0000000000 */
[----:B------:R-:W-:Y:S03]  /*2b40*/  HGMMA.64x256x16.F32.BF16 R24, gdesc[UR4], R24, gsb0 ;  /* 0x03e00000041879f0 */ /* 0x000fe60008001818 */
[----:B------:R-:W-:Y:S02]  /*2b50*/  WARPGROUP.DEPBAR.LE gsb0, 0x0 ;  /* 0x00008000000079c5 */ /* 0x000fe40000010000 */
[----:B-1----:R-:W-:Y:S05]  /*2b60*/  @!P1 BRA `(.L_x_22) ;  /* 0x0000002000949947 */ /* 0x002fea0003800000 */
[----:B------:R-:W-:Y:S02]  /*2b70*/  UIADD3 UR4, UR39, 0x1, URZ ;  /* 0x0000000127047890 */ /* 0x000fe4000fffe03f */
[----:B------:R-:W-:Y:S02]  /*2b80*/  UMOV UR11, UR39 ;  /* 0x00000027000b7c82 */ /* 0x000fe40008000000 */
[----:B------:R-:W-:-:S04]  /*2b90*/  UISETP.NE.AND UP0, UPT, UR4, 0x4, UPT ;  /* 0x000000040400788c */ /* 0x000fc8000bf05270 */
[----:B------:R-:W-:Y:S02]  /*2ba0*/  USEL UR5, URZ, 0x1, UP0 ;  /* 0x000000013f057887 */ /* 0x000fe40008000000 */
[----:B------:R-:W-:Y:S02]  /*2bb0*/  USEL UR10, UR4, URZ, UP0 ;  /* 0x0000003f040a7287 */ /* 0x000fe40008000000 */
[----:B------:R-:W-:-:S06]  /*2bc0*/  ULOP3.LUT UR5, UR38, UR5, URZ, 0x3c, !UPT ;  /* 0x0000000526057292 */ /* 0x000fcc000f8e3c3f */
[----:B------:R-:W-:-:S07]  /*2bd0*/  IMAD.U32 R3, RZ, RZ, UR5 ;  /* 0x00000005ff037e24 */ /* 0x000fce000f8e00ff */
.L_x_29:
[----:B------:R-:W-:Y:S05]  /*2be0*/  @!P0 BRA `(.L_x_23) ;  /* 0x0000000000048947 */ /* 0x000fea0003800000 */
[----:B------:R-:W-:Y:S01]  /*2bf0*/  BPT.TRAP 0x1 ;  /* 0x000000040000795c */ /* 0x000fe20000300000 */
.L_x_23:
[----:B------:R-:W0:Y:S01]  /*2c00*/  S2UR UR5, SR_CgaCtaId ;  /* 0x00000000000579c3 */ /* 0x000e220000008800 */
[----:B------:R-:W-:Y:S01]  /*2c10*/  UMOV UR4, 0x400 ;  /* 0x0000040000047882 */ /* 0x000fe20000000000 */
[----:B------:R-:W-:Y:S02]  /*2c20*/  MOV R5, UR10 ;  /* 0x0000000a00057c02 */ /* 0x000fe40008000f00 */
[----:B------:R-:W-:Y:S01]  /*2c30*/  SHF.L.U32 R6, R3, 0x1f, RZ ;  /* 0x0000001f03067819 */ /* 0x000fe200000006ff */
[----:B0-----:R-:W-:-:S06]  /*2c40*/  ULEA UR4, UR5, UR4, 0x18 ;  /* 0x0000000405047291 */ /* 0x001fcc000f8ec03f */
[----:B------:R-:W-:-:S04]  /*2c50*/  IMAD.U32 R0, RZ, RZ, UR4 ;  /* 0x00000004ff007e24 */ /* 0x000fc8000f8e00ff */
[----:B------:R-:W-:-:S04]  /*2c60*/  IMAD R5, R5, 0x8, R0 ;  /* 0x0000000805057824 */ /* 0x000fc800078e0200 */
[----:B------:R0:W1:Y:S01]  /*2c70*/  SYNCS.PHASECHK.TRANS64.TRYWAIT P1, [R5+URZ], R6 ;  /* 0x00000006050075a7 */ /* 0x000062000802017f */
[----:B------:R-:W-:Y:S05]  /*2c80*/  @!P0 BRA `(.L_x_24) ;  /* 0x0000000000048947 */ /* 0x000fea0003800000 */
[----:B------:R-:W-:Y:S01]  /*2c90*/  BPT.TRAP 0x1 ;  /* 0x000000040000795c */ /* 0x000fe20000300000 */
.L_x_24:
[----:B-1----:R-:W-:Y:S05]  /*2ca0*/  @P1 BRA `(.L_x_25) ;  /* 0x0000000000081947 */ /* 0x002fea0003800000 */
[----:B------:R-:W1:Y:S02]  /*2cb0*/  SYNCS.PHASECHK.TRANS64.TRYWAIT P1, [R5+URZ], R6 ;  /* 0x00000006050075a7 */ /* 0x000e64000802017f */
[----:B-1----:R-:W-:Y:S05]  /*2cc0*/  @!P1 BRA `(.L_x_26) ;  /* 0x0000014800f89947 */ /* 0x002fea0003800000 */
.L_x_25:
        /* <DEDUP_REMOVED lines=64> */
[----:B--2---:R-:W2:Y:S04]  /*30d0*/  LDL.LU.64 R24, [R1] ;  /* 0x0000000001187983 */ /* 0x004ea80000300a00 */
        /* <DEDUP_REMOVED lines=63> */
[----:B------:R-:W-:-:S02]  /*34d0*/  ULEA UR12, UR10, UR8, 0xa ;  /* 0x000000080a0c7291 */ /* 0x000fc4000f8e503f */
[----:B------:R-:W-:Y:S01]  /*34e0*/  ULEA UR13, UR10, UR9, 0xa ;  /* 0x000000090a0d7291 */ /* 0x000fe2000f8e503f */
[----:B------:R-:W-:Y:S01]  /*34f0*/  UMOV UR5, 0x80000020 ;  /* 0x8000002000057882 */ /* 0x000fe20000000000 */
[----:B------:R-:W-:-:S03]  /*3500*/  UMOV UR7, 0x80000020 ;  /* 0x8000002000077882 */ /* 0x000fc60000000000 */
[----:B------:R-:W-:Y:S02]  /*3510*/  UMOV UR4, UR12 ;  /* 0x0000000c00047c82 */ /* 0x000fe40008000000 */
[----:B------:R-:W-:Y:S01]  /*3520*/  UMOV UR6, UR13 ;  /* 0x0000000d00067c82 */ /* 0x000fe20008000000 */
[----:B--2---:R-:W-:-:S06]  /*3530*/  WARPGROUP.ARRIVE ;  /* 0x00000000000079c5 */ /* 0x004fcc0000000000 */
[----:B------:R-:W-:Y:S03]  /*3540*/  HGMMA.64x256x16.F32.BF16 R24, gdesc[UR4], R24, gsb0 ;  /* 0x03e00000041879f0 */ /* 0x000fe60008001818 */
[----:B------:R-:W-:Y:S02]  /*3550*/  WARPGROUP.DEPBAR.LE gsb0, 0x0 ;  /* 0x00008000000079c5 */ /* 0x000fe40000010000 */
[----:B------:R-:W-:Y:S01]  /*3560*/  STL.64 [R1], R24 ;  /* 0x0000001801007387 */ /* 0x000fe20000100a00 */
[----:B01----:R-:W-:Y:S01]  /*3570*/  IMAD.MOV.U32 R6, RZ, RZ, R150 ;  /* 0x000000ffff067224 */ /* 0x003fe200078e0096 */
        /* <DEDUP_REMOVED lines=48> */
[----:B------:R0:W-:Y:S01]  /*3880*/  STL.64 [R1+0x68], R50 ;  /* 0x0000683201007387 */ /* 0x0001e20000100a00 */
[----:B------:R-:W-:Y:S02]  /*3890*/  IMAD.MOV.U32 R207, RZ, RZ, R123 ;  /* 0x000000ffffcf7224 */ /* 0x000fe400078e007b */
[----:B------:R-:W-:Y:S01]  /*38a0*/  IMAD.MOV.U32 R204, RZ, RZ, R120 ;  /* 0x000000ffffcc7224 */ /* 0x000fe200078e0078 */
[----:B------:R-:W2:Y:S01]  /*38b0*/  LDL.LU.64 R150, [R1+0x4b8] ;  /* 0x0004b80001967983 */ /* 0x000ea20000300a00 */
[----:B------:R-:W-:-:S02]  /*38c0*/  IMAD.MOV.U32 R202, RZ, RZ, R118 ;  /* 0x000000ffffca7224 */ /* 0x000fc400078e0076 */
[----:B------:R-:W-:Y:S01]  /*38d0*/  IMAD.MOV.U32 R203, RZ, RZ, R119 ;  /* 0x000000ffffcb7224 */ /* 0x000fe200078e0077 */
[----:B------:R-:W2:Y:S01]  /*38e0*/  LDL.LU.64 R148, [R1+0x4b0] ;  /* 0x0004b00001947983 */ /* 0x000ea20000300a00 */
[----:B------:R-:W-:Y:S02]  /*38f0*/  IMAD.MOV.U32 R200, RZ, RZ, R116 ;  /* 0x000000ffffc87224 */ /* 0x000fe400078e0074 */
[----:B------:R-:W-:Y:S01]  /*3900*/  IMAD.MOV.U32 R201, RZ, RZ, R117 ;  /* 0x000000ffffc97224 */ /* 0x000fe200078e0075 */
[----:B------:R-:W2:Y:S01]  /*3910*/  LDL.LU.64 R146, [R1+0x4a8] ;  /* 0x0004a80001927983 */ /* 0x000ea20000300a00 */
        /* <DEDUP_REMOVED lines=84> */
[----:B------:R-:W-:-:S03]  /*3e60*/  IMAD.MOV.U32 R234, RZ, RZ, R53 ;  /* 0x000000ffffea7224 */ /* 0x000fc600078e0035 */
        /* <DEDUP_REMOVED lines=19> */
[----:B0-----:R-:W2:Y:S04]  /*3fa0*/  LDL.LU.64 R50, [R1+0x328] ;  /* 0x0003280001327983 */ /* 0x001ea80000300a00 */
        /* <DEDUP_REMOVED lines=14> */
[----:B------:R-:W-:-:S02]  /*4090*/  UMOV UR5, 0x80000020 ;  /* 0x8000002000057882 */ /* 0x000fc40000000000 */
[----:B-----5:R-:W-:Y:S01]  /*40a0*/  STL [R1+0x2b8], R152 ;  /* 0x0002b89801007387 */ /* 0x020fe20000100800 */
[----:B--2---:R-:W-:-:S06]  /*40b0*/  WARPGROUP.ARRIVE ;  /* 0x00000000000079c5 */ /* 0x004fcc0000000000 */
[----:B------:R-:W-:Y:S03]  /*40c0*/  HGMMA.64x256x16.F32.BF16 R24, gdesc[UR4], R24, gsb0 ;  /* 0x03e00000041879f0 */ /* 0x000fe60008001818 */
        /* <DEDUP_REMOVED lines=85> */
[----:B------:R-:W-:Y:S02]  /*4620*/  UIADD3 UR4, UR12, 0x2, URZ ;  /* 0x000000020c047890 */ /* 0x000fe4000fffe03f */
[----:B------:R-:W-:Y:S01]  /*4630*/  UIADD3 UR6, UR13, 0x2, URZ ;  /* 0x000000020d067890 */ /* 0x000fe2000fffe03f */
[----:B------:R-:W-:Y:S01]  /*4640*/  UMOV UR5, 0x80000020 ;  /* 0x8000002000057882 */ /* 0x000fe20000000000 */
[----:B------:R-:W-:Y:S01]  /*4650*/  UMOV UR7, 0x80000020 ;  /* 0x8000002000077882 */ /* 0x000fe20000000000 */
        /* <DEDUP_REMOVED lines=96> */
[----:B------:R-:W-:Y:S01]  /*4c60*/  BPT.TRAP 0x1 ;  /* 0x000000040000795c */ /* 0x000fe20000300000 */
.L_x_27:
[----:B------:R-:W-:Y:S01]  /*4c70*/  ISETP.NE.AND P1, PT, R17, RZ, PT ;  /* 0x000000ff1100720c */ /* 0x000fe20003f25270 */
[----:B------:R-:W-:Y:S01]  /*4c80*/  IMAD.U32 R5, RZ, RZ, UR11 ;  /* 0x0000000bff057e24 */ /* 0x000fe2000f8e00ff */
[----:B------:R-:W-:-:S11]  /*4c90*/  UISETP.GT.U32.AND UP0, UPT, UR40, 0x1, UPT ;  /* 0x000000012800788c */ /* 0x000fd6000bf04070 */
[----:B------:R-:W-:-:S04]  /*4ca0*/  @P1 IMAD R5, R5, 0x8, R0 ;  /* 0x0000000805051824 */ /* 0x000fc800078e0200 */
[----:B------:R-:W-:-:S05]  /*4cb0*/  @P1 VIADD R5, R5, 0x20 ;  /* 0x0000002005051836 */ /* 0x000fca0000000000 */
[----:B-----5:R-:W-:-:S04]  /*4cc0*/  @P1 PRMT R5, R152, 0x654, R5 ;  /* 0x0000065498051816 */ /* 0x020fc80000000005 */
[----:B------:R0:W-:Y:S01]  /*4cd0*/  @P1 SYNCS.ARRIVE.TRANS64.RED.A1T0 RZ, [R5+URZ], RZ ;  /* 0x000000ff05ff19a7 */ /* 0x0001e2000810043f */
[----:B------:R-:W-:-:S13]  /*4ce0*/  PLOP3.LUT P1, PT, PT, PT, UP0, 0x80, 0x0 ;  /* 0x000000000000781c */ /* 0x000fda0003f2f008 */
[----:B0-----:R-:W-:Y:S05]  /*4cf0*/  @P1 BRA `(.L_x_28) ;  /* 0x0000000000041947 */ /* 0x001fea0003800000 */
[----:B------:R-:W-:Y:S01]  /*4d00*/  BPT.TRAP 0x1 ;  /* 0x000000040000795c */ /* 0x000fe20000300000 */
.L_x_28:
[----:B------:R-:W-:Y:S01]  /*4d10*/  UIADD3 UR10, UR10, 0x1, URZ ;  /* 0x000000010a0a7890 */ /* 0x000fe2000fffe03f */
[C---:B------:R-:W-:Y:S01]  /*4d20*/  ISETP.GT.AND P1, PT, R4.reuse, 0x1, PT ;  /* 0x000000010400780c */ /* 0x040fe20003f24270 */
[----:B------:R-:W-:Y:S01]  /*4d30*/  UIADD3 UR11, UR11, 0x1, URZ ;  /* 0x000000010b0b7890 */ /* 0x000fe2000fffe03f */
[----:B------:R-:W-:Y:S01]  /*4d40*/  VIADD R4, R4, 0xffffffff ;  /* 0xffffffff04047836 */ /* 0x000fe20000000000 */
[----:B------:R-:W-:Y:S02]  /*4d50*/  UISETP.NE.AND UP0, UPT, UR10, 0x4, UPT ;  /* 0x000000040a00788c */ /* 0x000fe4000bf05270 */
[----:B------:R-:W-:Y:S02]  /*4d60*/  UISETP.NE.AND UP1, UPT, UR11, 0x4, UPT ;  /* 0x000000040b00788c */ /* 0x000fe4000bf25270 */
[----:B------:R-:W-:Y:S02]  /*4d70*/  USEL UR4, URZ, 0x1, UP0 ;  /* 0x000000013f047887 */ /* 0x000fe40008000000 */
[----:B------:R-:W-:-:S02]  /*4d80*/  USEL UR10, UR10, URZ, UP0 ;  /* 0x0000003f0a0a7287 */ /* 0x000fc40008000000 */
[----:B------:R-:W-:Y:S02]  /*4d90*/  USEL UR11, UR11, URZ, UP1 ;  /* 0x0000003f0b0b7287 */ /* 0x000fe40008800000 */
[----:B------:R-:W-:Y:S01]  /*4da0*/  LOP3.LUT R3, R3, UR4, RZ, 0x3c, !PT ;  /* 0x0000000403037c12 */ /* 0x000fe2000f8e3cff */
[----:B------:R-:W-:Y:S09]  /*4db0*/  @P1 BRA `(.L_x_29) ;  /* 0xffffffdc00881947 */ /* 0x000ff2000383ffff */
.L_x_22:
[----:B------:R-:W0:Y:S02]  /*4dc0*/  LDC R3, c[0x0][0x28c] ;  /* 0x0000a300ff037b82 */ /* 0x000e240000000800 */
[----:B0-----:R-:W-:-:S13]  /*4dd0*/  ISETP.GE.AND P1, PT, R3, 0x1, PT ;  /* 0x000000010300780c */ /* 0x001fda0003f26270 */
[----:B------:R-:W-:Y:S05]  /*4de0*/  @!P1 BRA `(.L_x_30) ;  /* 0x0000000000449947 */ /* 0x000fea0003800000 */
[----:B------:R-:W-:Y:S05]  /*4df0*/  @!P0 BRA `(.L_x_31) ;  /* 0x0000000000048947 */ /* 0x000fea0003800000 */
[----:B------:R-:W-:Y:S01]  /*4e00*/  BPT.TRAP 0x1 ;  /* 0x000000040000795c */ /* 0x000fe20000300000 */
.L_x_31:
[----:B------:R-:W-:Y:S01]  /*4e10*/  ISETP.NE.AND P0, PT, R17, RZ, PT ;  /* 0x000000ff1100720c */ /* 0x000fe20003f05270 */
[----:B------:R-:W-:-:S12]  /*4e20*/  UISETP.LT.AND UP1, UPT, UR44, 0x1, UPT ;  /* 0x000000012c00788c */ /* 0x000fd8000bf21270 */
[----:B------:R-:W-:-:S05]  /*4e30*/  VOTEU.ANY UP0, P0 ;  /* 0x00000000003f7886 */ /* 0x000fca0000000100 */
[----:B------:R-:W-:-:S04]  /*4e40*/  @UP0 USEL UR4, UR44, 0x1, UP1 ;  /* 0x000000012c040887 */ /* 0x000fc80008800000 */
[----:B------:R-:W-:Y:S02]  /*4e50*/  @UP0 UIADD3 UR4, UR39, UR44, -UR4 ;  /* 0x0000002c27040290 */ /* 0x000fe4000fffe804 */
[----:B------:R-:W-:-:S04]  /*4e60*/  UISETP.GT.U32.AND UP0, UPT, UR40, 0x1, UPT ;  /* 0x000000012800788c */ /* 0x000fc8000bf04070 */
[----:B------:R-:W-:-:S04]  /*4e70*/  IMAD.U32 R3, RZ, RZ, UR4 ;  /* 0x00000004ff037e24 */ /* 0x000fc8000f8e00ff */
[----:B------:R-:W-:-:S05]  /*4e80*/  @P0 IMAD.SHL.U32 R3, R3, 0x8, RZ ;  /* 0x0000000803030824 */ /* 0x000fca00078e00ff */
[----:B------:R-:W-:-:S04]  /*4e90*/  @P0 LOP3.LUT R3, R3, 0x18, RZ, 0xc0, !PT ;  /* 0x0000001803030812 */ /* 0x000fc800078ec0ff */
[----:B------:R-:W-:-:S04]  /*4ea0*/  @P0 IADD3 R0, R0, 0x20, R3 ;  /* 0x0000002000000810 */ /* 0x000fc80007ffe003 */
[----:B-----5:R-:W-:-:S04]  /*4eb0*/  @P0 PRMT R0, R152, 0x654, R0 ;  /* 0x0000065498000816 */ /* 0x020fc80000000000 */
[----:B------:R0:W-:Y:S01]  /*4ec0*/  @P0 SYNCS.ARRIVE.TRANS64.RED.A1T0 RZ, [R0+URZ], RZ ;  /* 0x000000ff00ff09a7 */ /* 0x0001e2000810043f */
[----:B------:R-:W-:-:S13]  /*4ed0*/  PLOP3.LUT P0, PT, PT, PT, UP0, 0x80, 0x0 ;  /* 0x000000000000781c */ /* 0x000fda0003f0f008 */
[----:B0-----:R-:W-:Y:S05]  /*4ee0*/  @P0 BRA `(.L_x_30) ;  /* 0x0000000000040947 */ /* 0x001fea0003800000 */
[----:B------:R-:W-:Y:S01]  /*4ef0*/  BPT.TRAP 0x1 ;  /* 0x000000040000795c */ /* 0x000fe20000300000 */
.L_x_30:
[----:B------:R-:W0:Y:S01]  /*4f00*/  S2R R8, SR_TID.X ;  /* 0x0000000000087919 */ /* 0x000e220000002100 */
[----:B------:R-:W-:Y:S01]  /*4f10*/  IMAD.MOV.U32 R19, RZ, RZ, 0x6540 ;  /* 0x00006540ff137424 */ /* 0x000fe200078e00ff */
[----:B------:R-:W-:Y:S02]  /*4f20*/  UIMAD.WIDE UR6, UR41, 0x100, URZ ;  /* 0x00000100290678a5 */ /* 0x000fe4000f8e023f */
[----:B------:R-:W-:Y:S01]  /*4f30*/  USHF.R.S32.HI UR10, URZ, 0x1f, UR43 ;  /* 0x0000001f3f0a7899 */ /* 0x000fe2000801142b */
[----:B------:R-:W-:Y:S01]  /*4f40*/  ULDC.64 UR8, c[0x0][0x5d0] ;  /* 0x0001740000087ab9 */ /* 0x000fe20000000a00 */
[----:B------:R-:W-:Y:S02]  /*4f50*/  UIADD3 UR39, UR44, UR39, URZ ;  /* 0x000000272c277290 */ /* 0x000fe4000fffe03f */
[----:B------:R-:W-:Y:S02]  /*4f60*/  UIMAD UR4, UR10, UR8, URZ ;  /* 0x000000080a0472a4 */ /* 0x000fe4000f8e023f */
[----:B------:R-:W-:-:S02]  /*4f70*/  USHF.L.U32 UR41, UR41, 0x8, URZ ;  /* 0x0000000829297899 */ /* 0x000fc4000800063f */
[----:B------:R-:W-:Y:S01]  /*4f80*/  UIMAD UR4, UR43, UR9, UR4 ;  /* 0x000000092b0472a4 */ /* 0x000fe2000f8e0204 */
[----:B------:R-:W-:Y:S01]  /*4f90*/  ULDC UR5, c[0x0][0x284] ;  /* 0x0000a10000057ab9 */ /* 0x000fe20000000800 */
[----:B------:R-:W-:Y:S01]  /*4fa0*/  UISETP.GT.U32.AND UP0, UPT, UR39, 0x3, UPT ;  /* 0x000000032700788c */ /* 0x000fe2000bf04070 */
[----:B------:R-:W-:-:S03]  /*4fb0*/  IMAD.U32 R153, RZ, RZ, UR5 ;  /* 0x00000005ff997e24 */ /* 0x000fc6000f8e00ff */
[----:B------:R-:W-:Y:S01]  /*4fc0*/  UISETP.LT.U32.AND UP0, UPT, UR44, 0x4, UP0 ;  /* 0x000000042c00788c */ /* 0x000fe20008701070 */
[--C-:B0-----:R-:W-:Y:S02]  /*4fd0*/  SHF.R.U32.HI R4, RZ, 0x7, R8.reuse ;  /* 0x00000007ff047819 */ /* 0x101fe40000011608 */
[----:B------:R-:W-:Y:S02]  /*4fe0*/  SHF.R.U32.HI R5, RZ, 0x2, R8 ;  /* 0x00000002ff057819 */ /* 0x000fe40000011608 */
[----:B------:R-:W-:Y:S02]  /*4ff0*/  LOP3.LUT R4, R4, 0x1, RZ, 0xc0, !PT ;  /* 0x0000000104047812 */ /* 0x000fe400078ec0ff */
[C---:B------:R-:W-:Y:S02]  /*5000*/  SHF.L.U32 R18, R8.reuse, 0x1, RZ ;  /* 0x0000000108127819 */ /* 0x040fe400000006ff */
[----:B------:R-:W-:Y:S01]  /*5010*/  LOP3.LUT R6, R8, 0x60, RZ, 0xc0, !PT ;  /* 0x0000006008067812 */ /* 0x000fe200078ec0ff */
[----:B------:R-:W-:Y:S01]  /*5020*/  IMAD.SHL.U32 R3, R4, 0x40, RZ ;  /* 0x0000004004037824 */ /* 0x000fe200078e00ff */
[----:B------:R-:W-:-:S02]  /*5030*/  LOP3.LUT R5, R5, 0x7, RZ, 0xc0, !PT ;  /* 0x0000000705057812 */ /* 0x000fc400078ec0ff */
[----:B------:R-:W-:Y:S02]  /*5040*/  LOP3.LUT R18, R18, 0x6, RZ, 0xc0, !PT ;  /* 0x0000000612127812 */ /* 0x000fe400078ec0ff */
[----:B------:R-:W-:Y:S02]  /*5050*/  SHF.R.U32.HI R6, RZ, 0x1, R6 ;  /* 0x00000001ff067819 */ /* 0x000fe40000011606 */
[--C-:B------:R-:W-:Y:S02]  /*5060*/  LOP3.LUT R3, R3, 0x40, R5.reuse, 0xe2, !PT ;  /* 0x0000004003037812 */ /* 0x100fe400078ee205 */
[----:B------:R-:W-:Y:S01]  /*5070*/  PRMT R18, R18, R19, UR42 ;  /* 0x0000002a12127e16 */ /* 0x000fe20008000013 */
[----:B------:R-:W-:Y:S01]  /*5080*/  USHF.L.U32 UR42, UR42, 0x8, URZ ;  /* 0x000000082a2a7899 */ /* 0x000fe2000800063f */
[----:B------:R-:W-:Y:S01]  /*5090*/  IADD3 R0, RZ, -R6, -R5 ;  /* 0x80000006ff007210 */ /* 0x000fe20007ffe805 */
[----:B------:R-:W-:Y:S01]  /*50a0*/  IMAD.MOV.U32 R5, RZ, RZ, -0x2 ;  /* 0xfffffffeff057424 */ /* 0x000fe200078e00ff */
[----:B------:R-:W-:Y:S01]  /*50b0*/  LOP3.LUT R3, R3, UR6, R6, 0xfe, !PT ;  /* 0x0000000603037c12 */ /* 0x000fe2000f8efe06 */
[----:B------:R-:W-:Y:S01]  /*50c0*/  IMAD.U32 R6, RZ, RZ, UR8 ;  /* 0x00000008ff067e24 */ /* 0x000fe2000f8e00ff */
[----:B------:R-:W-:Y:S01]  /*50d0*/  SHF.R.S32.HI R19, RZ, 0x1f, R18 ;  /* 0x0000001fff137819 */ /* 0x000fe20000011412 */
[----:B------:R-:W-:Y:S01]  /*50e0*/  ULDC UR8, c[0x0][0x288] ;  /* 0x0000a20000087ab9 */ /* 0x000fe20000000800 */
[----:B------:R-:W-:Y:S01]  /*50f0*/  IMAD R0, R4, -0x40, R0 ;  /* 0xffffffc004007824 */ /* 0x000fe200078e0200 */
[----:B------:R-:W-:Y:S01]  /*5100*/  UISETP.GE.AND UP1, UPT, UR42, UR8, UPT ;  /* 0x000000082a00728c */ /* 0x000fe2000bf26270 */
[----:B------:R-:W-:-:S03]  /*5110*/  IMAD.WIDE.U32 R6, R6, UR43, R18 ;  /* 0x0000002b06067c25 */ /* 0x000fc6000f8e0012 */
[----:B------:R-:W-:Y:S02]  /*5120*/  UISETP.GE.OR UP1, UPT, UR41, UR5, UP1 ;  /* 0x000000052900728c */ /* 0x000fe40008f26670 */
[----:B------:R-:W-:Y:S01]  /*5130*/  IADD3 R153, R153, -UR41, R0 ;  /* 0x8000002999997c10 */ /* 0x000fe2000fffe000 */
[----:B------:R-:W-:Y:S01]  /*5140*/  VIADD R7, R7, UR4 ;  /* 0x0000000407077c36 */ /* 0x000fe20008000000 */
[----:B------:R-:W-:Y:S01]  /*5150*/  USHF.R.U32.HI UR4, URZ, 0x2, UR39 ;  /* 0x000000023f047899 */ /* 0x000fe20008011627 */
[----:B------:R-:W-:Y:S01]  /*5160*/  LOP3.LUT R0, R8, 0x3, RZ, 0xc0, !PT ;  /* 0x0000000308007812 */ /* 0x000fe200078ec0ff */
[----:B------:R-:W-:Y:S01]  /*5170*/  USEL UR5, URZ, 0x1, !UP0 ;  /* 0x000000013f057887 */ /* 0x000fe2000c000000 */
[----:B------:R-:W-:Y:S01]  /*5180*/  PLOP3.LUT P0, PT, PT, PT, UP1, 0x80, 0x0 ;  /* 0x000000000000781c */ /* 0x000fe20003f0f018 */
[----:B------:R-:W-:Y:S02]  /*5190*/  ULOP3.LUT UR4, UR4, 0x1, URZ, 0xc0, !UPT ;  /* 0x0000000104047892 */ /* 0x000fe4000f8ec03f */
[----:B------:R-:W-:Y:S01]  /*51a0*/  IMAD R0, R0, R5, UR8 ;  /* 0x0000000800007e24 */ /* 0x000fe2000f8e0205 */
[----:B------:R-:W-:-:S02]  /*51b0*/  ULOP3.LUT UR39, UR39, 0x3, URZ, 0xc0, !UPT ;  /* 0x0000000327277892 */ /* 0x000fc4000f8ec03f */
[----:B------:R-:W-:Y:S01]  /*51c0*/  UISETP.NE.U32.AND UP2, UPT, UR4, 0x1, UPT ;  /* 0x000000010400788c */ /* 0x000fe2000bf45070 */
[----:B------:R-:W-:Y:S01]  /*51d0*/  VIADD R0, R0, -UR42 ;  /* 0x8000002a00007c36 */ /* 0x000fe20008000000 */
[----:B------:R-:W-:Y:S02]  /*51e0*/  UMOV UR41, 0xffffffff ;  /* 0xffffffff00297882 */ /* 0x000fe40000000000 */
[----:B------:R-:W-:-:S04]  /*51f0*/  UISETP.GT.U32.AND UP2, UPT, UR44, 0x3, !UP2 ;  /* 0x000000032c00788c */ /* 0x000fc8000d744070 */
[----:B------:R-:W-:-:S04]  /*5200*/  USEL UR4, URZ, 0x1, !UP2 ;  /* 0x000000013f047887 */ /* 0x000fc8000d000000 */
[----:B------:R-:W-:Y:S01]  /*5210*/  ULOP3.LUT UR38, UR4, UR38, UR5, 0x96, !UPT ;  /* 0x0000002604267292 */ /* 0x000fe2000f8e9605 */
[----:B------:R-:W-:Y:S11]  /*5220*/  @P0 BRA `(.L_x_32) ;  /* 0x0000010400d80947 */ /* 0x000ff60003800000 */
[----:B-----5:R-:W-:Y:S01]  /*5230*/  FSETP.NEU.AND P0, PT, R16, RZ, PT ;  /* 0x000000ff1000720b */ /* 0x020fe20003f0d000 */
[----:B------:R-:W-:Y:S01]  /*5240*/  ULDC.64 UR8, c[0x0][0x5c8] ;  /* 0x0001720000087ab9 */ /* 0x000fe20000000a00 */
[----:B------:R-:W-:Y:S01]  /*5250*/  ISETP.GT.AND P3, PT, R153, RZ, PT ;  /* 0x000000ff9900720c */ /* 0x000fe20003f64270 */
[----:B------:R-:W-:Y:S01]  /*5260*/  UIMAD UR4, UR7, UR8, URZ ;  /* 0x00000008070472a4 */ /* 0x000fe2000f8e023f */
[----:B------:R-:W-:Y:S01]  /*5270*/  IMAD.U32 R10, RZ, RZ, UR9 ;  /* 0x00000009ff0a7e24 */ /* 0x000fe2000f8e00ff */
[----:B------:R-:W-:Y:S01]  /*5280*/  BSSY B0, `(.L_x_32) ;  /* 0x0001070000007945 */ /* 0x000fe20003800000 */
[----:B------:R-:W-:Y:S01]  /*5290*/  IMAD.WIDE.U32 R6, R3, UR8, R6 ;  /* 0x0000000803067c25 */ /* 0x000fe2000f8e0006 */
[----:B------:R-:W-:-:S03]  /*52a0*/  ISETP.GT.AND P1, PT, R0, RZ, P3 ;  /* 0x000000ff0000720c */ /* 0x000fc60001f24270 */
[----:B------:R-:W-:-:S04]  /*52b0*/  IMAD R10, R3, R10, UR4 ;  /* 0x00000004030a7e24 */ /* 0x000fc8000f8e020a */
[----:B------:R-:W-:Y:S01]  /*52c0*/  IMAD.IADD R10, R7, 0x1, R10 ;  /* 0x00000001070a7824 */ /* 0x000fe200078e020a */
[----:B------:R-:W-:Y:S06]  /*52d0*/  @!P0 BRA `(.L_x_33) ;  /* 0x000000b800108947 */ /* 0x000fec0003800000 */
[----:B------:R-:W0:Y:S01]  /*52e0*/  LDC.64 R22, c[0x0][0x5b8] ;  /* 0x00016e00ff167b82 */ /* 0x000e220000000a00 */
[----:B------:R-:W2:Y:S01]  /*52f0*/  LDL.LU R11, [R1] ;  /* 0x00000000010b7983 */ /* 0x000ea20000300800 */
[----:B------:R-:W-:-:S06]  /*5300*/  ULDC.64 UR4, c[0x0][0x5c0] ;  /* 0x0001700000047ab9 */ /* 0x000fcc0000000a00 */
[----:B------:R-:W1:Y:S08]  /*5310*/  LDC.64 R14, c[0x0][0x5b0] ;  /* 0x00016c00ff0e7b82 */ /* 0x000e700000000a00 */
[----:B------:R-:W3:Y:S01]  /*5320*/  LDC.64 R12, c[0x0][0x5a8] ;  /* 0x00016a00ff0c7b82 */ /* 0x000ee20000000a00 */
[C---:B0-----:R-:W-:Y:S02]  /*5330*/  IMAD R159, R22.reuse, UR10, RZ ;  /* 0x0000000a169f7c24 */ /* 0x041fe4000f8e02ff */
[----:B------:R-:W-:-:S04]  /*5340*/  IMAD.WIDE.U32 R154, R22, UR43, R18 ;  /* 0x0000002b169a7c25 */ /* 0x000fc8000f8e0012 */
[----:B------:R-:W-:Y:S02]  /*5350*/  IMAD R159, R23, UR43, R159 ;  /* 0x0000002b179f7c24 */ /* 0x000fe4000f8e029f */
[----:B-1----:R-:W-:Y:S02]  /*5360*/  IMAD R158, R14, UR7, RZ ;  /* 0x000000070e9e7c24 */ /* 0x002fe4000f8e02ff */
[----:B------:R-:W-:Y:S01]  /*5370*/  IMAD.MOV.U32 R20, RZ, RZ, R154 ;  /* 0x000000ffff147224 */ /* 0x000fe200078e009a */
[----:B------:R-:W-:Y:S01]  /*5380*/  IADD3 R21, R155, R159, RZ ;  /* 0x0000009f9b157210 */ /* 0x000fe20007ffe0ff */
[C---:B------:R-:W-:Y:S02]  /*5390*/  IMAD R158, R3.reuse, R15, R158 ;  /* 0x0000000f039e7224 */ /* 0x040fe400078e029e */
[----:B------:R-:W-:-:S04]  /*53a0*/  IMAD.WIDE.U32 R4, R3, R14, R20 ;  /* 0x0000000e03047225 */ /* 0x000fc800078e0014 */
[----:B------:R-:W-:Y:S01]  /*53b0*/  IMAD.IADD R5, R5, 0x1, R158 ;  /* 0x0000000105057824 */ /* 0x000fe200078e029e */
[----:B---3--:R-:W-:-:S04]  /*53c0*/  LEA R8, P0, R4, R12, 0x1 ;  /* 0x0000000c04087211 */ /* 0x008fc800078008ff */
[----:B------:R-:W-:-:S05]  /*53d0*/  LEA.HI.X R9, R4, R13, R5, 0x1, P0 ;  /* 0x0000000d04097211 */ /* 0x000fca00000f0c05 */
[----:B------:R-:W3:Y:S01]  /*53e0*/  @P1 LDG.E.LTC128B.U16 R23, desc[UR36][R8.64] ;  /* 0x0000002408171981 */ /* 0x000ee2000c1e1520 */
[----:B------:R-:W-:Y:S01]  /*53f0*/  BSSY B1, `(.L_x_34) ;  /* 0x0000011000017945 */ /* 0x000fe20003800000 */
[----:B---3--:R-:W-:-:S04]  /*5400*/  IMAD.U32 R4, R23, 0x10000, RZ ;  /* 0x0001000017047824 */ /* 0x008fc800078e00ff */
[----:B------:R-:W-:-:S04]  /*5410*/  FMUL R4, R4, R16 ;  /* 0x0000001004047220 */ /* 0x000fc80000400000 */
[----:B--2---:R-:W-:Y:S01]  /*5420*/  FFMA R7, R11, R2, R4 ;  /* 0x000000020b077223 */ /* 0x004fe20000000004 */
[----:B------:R-:W-:-:S04]  /*5430*/  LEA R4, P0, R6, UR4, 0x1 ;  /* 0x0000000406047c11 */ /* 0x000fc8000f8008ff */
[----:B------:R-:W-:Y:S02]  /*5440*/  LEA.HI.X R5, R6, UR5, R10, 0x1, P0 ;  /* 0x0000000506057c11 */ /* 0x000fe400080f0c0a */
[----:B------:R-:W-:-:S05]  /*5450*/  F2FP.BF16.F32.PACK_AB R6, RZ, R7 ;  /* 0x00000007ff06723e */ /* 0x000fca00000010ff */
[----:B------:R0:W-:Y:S02]  /*5460*/  @P1 STG.E.U16 desc[UR36][R4.64], R6 ;  /* 0x0000000604001986 */ /* 0x0001e4000c101524 */
[----:B0-----:R-:W-:-:S04]  /*5470*/  IMAD.WIDE.U32 R6, R3, R14, R18 ;  /* 0x0000000e03067225 */ /* 0x001fc800078e0012 */
[----:B------:R-:W-:Y:S02]  /*5480*/  IMAD.IADD R7, R158, 0x1, R7 ;  /* 0x000000019e077824 */ /* 0x000fe400078e0207 */
[----:B------:R-:W-:-:S04]  /*5490*/  IMAD.WIDE.U32 R6, R22, UR43, R6 ;  /* 0x0000002b16067c25 */ /* 0x000fc8000f8e0006 */
[----:B------:R-:W-:Y:S01]  /*54a0*/  IMAD.IADD R7, R159, 0x1, R7 ;  /* 0x000000019f077824 */ /* 0x000fe200078e0207 */
[----:B------:R-:W-:-:S04]  /*54b0*/  LEA R10, P0, R6, R12, 0x1 ;  /* 0x0000000c060a7211 */ /* 0x000fc800078008ff */
[----:B------:R-:W-:Y:S02]  /*54c0*/  LEA.HI.X R11, R6, R13, R7, 0x1, P0 ;  /* 0x0000000d060b7211 */ /* 0x000fe400000f0c07 */
[----:B------:R-:W-:-:S13]  /*54d0*/  ISETP.GT.AND P0, PT, R0, 0x1, P3 ;  /* 0x000000010000780c */ /* 0x000fda0001f04270 */
[----:B------:R-:W-:Y:S05]  /*54e0*/  @!P0 BRA `(.L_x_35) ;  /* 0x0000000000048947 */ /* 0x000fea0003800000 */
[----:B------:R0:W5:Y:S02]  /*54f0*/  LDG.E.LTC128B.U16 R23, desc[UR36][R10.64+0x2] ;  /* 0x000002240a177981 */ /* 0x000164000c1e1520 */
.L_x_35:
[----:B------:R-:W-:Y:S05]  /*5500*/  BSYNC B1 ;  /* 0x0000000000017941 */ /* 0x000fea0003800000 */
.L_x_34:
[----:B------:R-:W2:Y:S01]  /*5510*/  LDL.LU R7, [R1+0x4] ;  /* 0x0000040001077983 */ /* 0x000ea20000300800 */
[----:B-----5:R-:W-:Y:S01]  /*5520*/  IMAD.U32 R6, R23, 0x10000, RZ ;  /* 0x0001000017067824 */ /* 0x020fe200078e00ff */
[C---:B------:R-:W-:Y:S01]  /*5530*/  SHF.L.U64.HI R157, R14.reuse, 0x3, R15 ;  /* 0x000000030e9d7819 */ /* 0x040fe2000001020f */
[----:B------:R-:W-:Y:S01]  /*5540*/  IMAD.SHL.U32 R156, R14, 0x8, RZ ;  /* 0x000000080e9c7824 */ /* 0x000fe200078e00ff */
[----:B------:R-:W3:Y:S01]  /*5550*/  LDL.LU R160, [R1+0x8] ;  /* 0x0000080001a07983 */ /* 0x000ee20000300800 */
[----:B------:R-:W-:-:S04]  /*5560*/  FMUL R6, R6, R16 ;  /* 0x0000001006067220 */ /* 0x000fc80000400000 */
[----:B--2---:R-:W-:-:S05]  /*5570*/  FFMA R6, R7, R2, R6 ;  /* 0x0000000207067223 */ /* 0x004fca0000000006 */
[----:B------:R-:W-:-:S05]  /*5580*/  F2FP.BF16.F32.PACK_AB R6, RZ, R6 ;  /* 0x00000006ff06723e */ /* 0x000fca00000010ff */
[----:B------:R1:W-:Y:S01]  /*5590*/  @P0 STG.E.U16 desc[UR36][R4.64+0x2], R6 ;  /* 0x0000020604000986 */ /* 0x0003e2000c101524 */
[----:B------:R-:W-:-:S04]  /*55a0*/  ISETP.GT.AND P0, PT, R153, 0x8, PT ;  /* 0x000000089900780c */ /* 0x000fc80003f04270 */
[----:B------:R-:W-:Y:S01]  /*55b0*/  ISETP.GT.AND P1, PT, R0, RZ, P0 ;  /* 0x000000ff0000720c */ /* 0x000fe20000724270 */
[----:B-1----:R-:W-:-:S04]  /*55c0*/  IMAD.WIDE.U32 R6, R3, R14, R156 ;  /* 0x0000000e03067225 */ /* 0x002fc800078e009c */
[----:B------:R-:W-:Y:S01]  /*55d0*/  IMAD.IADD R158, R158, 0x1, R7 ;  /* 0x000000019e9e7824 */ /* 0x000fe200078e0207 */
[----:B------:R-:W-:-:S04]  /*55e0*/  IADD3 R7, P2, R154, R6, RZ ;  /* 0x000000069a077210 */ /* 0x000fc80007f5e0ff */
[----:B------:R-:W-:Y:S02]  /*55f0*/  IADD3.X R9, R158, R21, RZ, P2, !PT ;  /* 0x000000159e097210 */ /* 0x000fe400017fe4ff */
[----:B------:R-:W-:-:S04]  /*5600*/  LEA R8, P2, R7, R12, 0x1 ;  /* 0x0000000c07087211 */ /* 0x000fc800078408ff */
[----:B------:R-:W-:-:S05]  /*5610*/  LEA.HI.X R9, R7, R13, R9, 0x1, P2 ;  /* 0x0000000d07097211 */ /* 0x000fca00010f0c09 */
[----:B------:R1:W2:Y:S01]  /*5620*/  @P1 LDG.E.LTC128B.U16 R23, desc[UR36][R8.64] ;  /* 0x0000002408171981 */ /* 0x0002a2000c1e1520 */
[----:B------:R-:W-:Y:S01]  /*5630*/  IADD3 R6, P2, R18, R6, RZ ;  /* 0x0000000612067210 */ /* 0x000fe20007f5e0ff */
[----:B------:R-:W-:Y:S01]  /*5640*/  BSSY B1, `(.L_x_36) ;  /* 0x0000016000017945 */ /* 0x000fe20003800000 */
[----:B------:R-:W-:-:S03]  /*5650*/  ISETP.GT.AND P4, PT, R0, 0x1, P0 ;  /* 0x000000010000780c */ /* 0x000fc60000784270 */
[----:B------:R-:W-:Y:S02]  /*5660*/  IMAD.X R7, R19, 0x1, R158, P2 ;  /* 0x0000000113077824 */ /* 0x000fe400010e069e */
[----:B------:R-:W-:Y:S02]  /*5670*/  IMAD.U32 R158, RZ, RZ, UR9 ;  /* 0x00000009ff9e7e24 */ /* 0x000fe4000f8e00ff */
[----:B------:R-:W-:-:S04]  /*5680*/  IMAD.WIDE.U32 R6, R22, UR43, R6 ;  /* 0x0000002b16067c25 */ /* 0x000fc8000f8e0006 */
[----:B------:R-:W-:Y:S01]  /*5690*/  IMAD.IADD R7, R159, 0x1, R7 ;  /* 0x000000019f077824 */ /* 0x000fe200078e0207 */
[----:B-1----:R-:W-:-:S04]  /*56a0*/  LEA R8, P2, R6, R12, 0x1 ;  /* 0x0000000c06087211 */ /* 0x002fc800078408ff */
[----:B------:R-:W-:Y:S01]  /*56b0*/  LEA.HI.X R9, R6, R13, R7, 0x1, P2 ;  /* 0x0000000d06097211 */ /* 0x000fe200010f0c07 */
[----:B--2---:R-:W-:-:S04]  /*56c0*/  IMAD.U32 R6, R23, 0x10000, RZ ;  /* 0x0001000017067824 */ /* 0x004fc800078e00ff */
[----:B------:R-:W-:-:S04]  /*56d0*/  FMUL R6, R6, R16 ;  /* 0x0000001006067220 */ /* 0x000fc80000400000 */
[----:B---3--:R-:W-:Y:S01]  /*56e0*/  FFMA R7, R160, R2, R6 ;  /* 0x00000002a0077223 */ /* 0x008fe20000000006 */
[----:B------:R-:W-:Y:S02]  /*56f0*/  IMAD.U32 R160, RZ, RZ, UR8 ;  /* 0x00000008ffa07e24 */ /* 0x000fe4000f8e00ff */
[----:B------:R-:W-:Y:S02]  /*5700*/  IMAD.U32 R6, RZ, RZ, UR8 ;  /* 0x00000008ff067e24 */ /* 0x000fe4000f8e00ff */
[----:B------:R-:W-:Y:S01]  /*5710*/  IMAD.SHL.U32 R160, R160, 0x10, RZ ;  /* 0x00000010a0a07824 */ /* 0x000fe200078e00ff */
[----:B------:R-:W-:Y:S02]  /*5720*/  F2FP.BF16.F32.PACK_AB R7, RZ, R7 ;  /* 0x00000007ff07723e */ /* 0x000fe400000010ff */
[----:B------:R-:W-:Y:S02]  /*5730*/  SHF.L.U64.HI R158, R6, 0x4, R158 ;  /* 0x00000004069e7819 */ /* 0x000fe4000001029e */
[----:B------:R-:W-:-:S02]  /*5740*/  IADD3 R6, P2, R160, R4, RZ ;  /* 0x00000004a0067210 */ /* 0x000fc40007f5e0ff */
[----:B------:R-:W-:-:S03]  /*5750*/  PRMT R161, R7, 0x7610, R161 ;  /* 0x0000761007a17816 */ /* 0x000fc600000000a1 */
[----:B------:R-:W-:-:S05]  /*5760*/  IMAD.X R7, R158, 0x1, R5, P2 ;  /* 0x000000019e077824 */ /* 0x000fca00010e0605 */
[----:B------:R1:W-:Y:S01]  /*5770*/  @P1 STG.E.U16 desc[UR36][R6.64], R161 ;  /* 0x000000a106001986 */ /* 0x0003e2000c101524 */
[----:B------:R-:W-:Y:S05]  /*5780*/  @!P4 BRA `(.L_x_37) ;  /* 0x000000000004c947 */ /* 0x000fea0003800000 */
[----:B------:R2:W5:Y:S02]  /*5790*/  LDG.E.LTC128B.U16 R23, desc[UR36][R8.64+0x2] ;  /* 0x0000022408177981 */ /* 0x000564000c1e1520 */
.L_x_37:
[----:B------:R-:W-:Y:S05]  /*57a0*/  BSYNC B1 ;  /* 0x0000000000017941 */ /* 0x000fea0003800000 */
.L_x_36:
[----:B------:R-:W3:Y:S01]  /*57b0*/  LDL.LU R162, [R1+0xc] ;  /* 0x00000c0001a27983 */ /* 0x000ee20000300800 */
[----:B-1---5:R-:W-:Y:S01]  /*57c0*/  SHF.L.U32 R161, R23, 0x10, RZ ;  /* 0x0000001017a17819 */ /* 0x022fe200000006ff */
[----:B------:R-:W-:Y:S01]  /*57d0*/  BSSY B1, `(.L_x_38) ;  /* 0x0000008000017945 */ /* 0x000fe20003800000 */
[----:B------:R-:W-:-:S03]  /*57e0*/  ISETP.GT.AND P1, PT, R0, 0x8, P3 ;  /* 0x000000080000780c */ /* 0x000fc60001f24270 */
[----:B------:R-:W-:-:S04]  /*57f0*/  FMUL R161, R161, R16 ;  /* 0x00000010a1a17220 */ /* 0x000fc80000400000 */
[----:B---3--:R-:W-:-:S05]  /*5800*/  FFMA R161, R162, R2, R161 ;  /* 0x00000002a2a17223 */ /* 0x008fca00000000a1 */
[----:B------:R-:W-:-:S05]  /*5810*/  F2FP.BF16.F32.PACK_AB R161, RZ, R161 ;  /* 0x000000a1ffa1723e */ /* 0x000fca00000010ff */
[----:B------:R1:W-:Y:S01]  /*5820*/  @P4 STG.E.U16 desc[UR36][R6.64+0x2], R161 ;  /* 0x000002a106004986 */ /* 0x0003e2000c101524 */
[----:B------:R-:W-:Y:S05]  /*5830*/  @!P1 BRA `(.L_x_39) ;  /* 0x0000000000049947 */ /* 0x000fea0003800000 */
[----:B------:R3:W5:Y:S02]  /*5840*/  LDG.E.LTC128B.U16 R23, desc[UR36][R10.64+0x10] ;  /* 0x000010240a177981 */ /* 0x000764000c1e1520 */
.L_x_39:
[----:B------:R-:W-:Y:S05]  /*5850*/  BSYNC B1 ;  /* 0x0000000000017941 */ /* 0x000fea0003800000 */
.L_x_38:
[----:B------:R-:W4:Y:S01]  /*5860*/  LDL.LU R162, [R1+0x10] ;  /* 0x0000100001a27983 */ /* 0x000f220000300800 */
[----:B-1---5:R-:W-:Y:S01]  /*5870*/  IMAD.U32 R161, R23, 0x10000, RZ ;  /* 0x0001000017a17824 */ /* 0x022fe200078e00ff */
[----:B------:R-:W-:Y:S01]  /*5880*/  ISETP.GT.AND P2, PT, R0, 0x9, P3 ;  /* 0x000000090000780c */ /* 0x000fe20001f44270 */
[----:B------:R-:W-:Y:S02]  /*5890*/  BSSY B1, `(.L_x_40) ;  /* 0x0000007000017945 */ /* 0x000fe40003800000 */
[----:B------:R-:W-:-:S04]  /*58a0*/  FMUL R161, R161, R16 ;  /* 0x00000010a1a17220 */ /* 0x000fc80000400000 */
[----:B----4-:R-:W-:-:S05]  /*58b0*/  FFMA R161, R162, R2, R161 ;  /* 0x00000002a2a17223 */ /* 0x010fca00000000a1 */
[----:B------:R-:W-:-:S05]  /*58c0*/  F2FP.BF16.F32.PACK_AB R161, RZ, R161 ;  /* 0x000000a1ffa1723e */ /* 0x000fca00000010ff */
[----:B------:R1:W-:Y:S01]  /*58d0*/  @P1 STG.E.U16 desc[UR36][R4.64+0x10], R161 ;  /* 0x000010a104001986 */ /* 0x0003e2000c101524 */
[----:B------:R-:W-:Y:S05]  /*58e0*/  @!P2 BRA `(.L_x_41) ;  /* 0x000000000004a947 */ /* 0x000fea0003800000 */
[----:B------:R4:W5:Y:S02]  /*58f0*/  LDG.E.LTC128B.U16 R23, desc[UR36][R10.64+0x12] ;  /* 0x000012240a177981 */ /* 0x000964000c1e1520 */
.L_x_41:
[----:B------:R-:W-:Y:S05]  /*5900*/  BSYNC B1 ;  /* 0x0000000000017941 */ /* 0x000fea0003800000 */
.L_x_40:
[----:B------:R-:W2:Y:S01]  /*5910*/  LDL.LU R162, [R1+0x14] ;  /* 0x0000140001a27983 */ /* 0x000ea20000300800 */
[----:B-1---5:R-:W-:Y:S01]  /*5920*/  IMAD.U32 R161, R23, 0x10000, RZ ;  /* 0x0001000017a17824 */ /* 0x022fe200078e00ff */
[----:B------:R-:W-:Y:S01]  /*5930*/  ISETP.GT.AND P1, PT, R0, 0x8, P0 ;  /* 0x000000080000780c */ /* 0x000fe20000724270 */
[----:B------:R-:W-:Y:S02]  /*5940*/  BSSY B1, `(.L_x_42) ;  /* 0x0000007000017945 */ /* 0x000fe40003800000 */
[----:B------:R-:W-:-:S04]  /*5950*/  FMUL R161, R161, R16 ;  /* 0x00000010a1a17220 */ /* 0x000fc80000400000 */
[----:B--2---:R-:W-:-:S05]  /*5960*/  FFMA R161, R162, R2, R161 ;  /* 0x00000002a2a17223 */ /* 0x004fca00000000a1 */
[----:B------:R-:W-:-:S05]  /*5970*/  F2FP.BF16.F32.PACK_AB R161, RZ, R161 ;  /* 0x000000a1ffa1723e */ /* 0x000fca00000010ff */
[----:B------:R1:W-:Y:S01]  /*5980*/  @P2 STG.E.U16 desc[UR36][R4.64+0x12], R161 ;  /* 0x000012a104002986 */ /* 0x0003e2000c101524 */
[----:B------:R-:W-:Y:S05]  /*5990*/  @!P1 BRA `(.L_x_43) ;  /* 0x0000000000049947 */ /* 0x000fea0003800000 */
[----:B------:R2:W5:Y:S02]  /*59a0*/  LDG.E.LTC128B.U16 R23, desc[UR36][R8.64+0x10] ;  /* 0x0000102408177981 */ /* 0x000564000c1e1520 */
.L_x_43:
[----:B------:R-:W-:Y:S05]  /*59b0*/  BSYNC B1 ;  /* 0x0000000000017941 */ /* 0x000fea0003800000 */
.L_x_42:
[----:B------:R-:W3:Y:S01]  /*59c0*/  LDL.LU R162, [R1+0x18] ;  /* 0x0000180001a27983 */ /* 0x000ee20000300800 */
[----:B-1---5:R-:W-:Y:S01]  /*59d0*/  IMAD.U32 R161, R23, 0x10000, RZ ;  /* 0x0001000017a17824 */ /* 0x022fe200078e00ff */
[----:B------:R-:W-:Y:S01]  /*59e0*/  ISETP.GT.AND P2, PT, R0, 0x9, P0 ;  /* 0x000000090000780c */ /* 0x000fe20000744270 */
[----:B------:R-:W-:Y:S02]  /*59f0*/  BSSY B1, `(.L_x_44) ;  /* 0x0000007000017945 */ /* 0x000fe40003800000 */
[----:B------:R-:W-:-:S04]  /*5a00*/  FMUL R161, R161, R16 ;  /* 0x00000010a1a17220 */ /* 0x000fc80000400000 */
[----:B---3--:R-:W-:-:S05]  /*5a10*/  FFMA R161, R162, R2, R161 ;  /* 0x00000002a2a17223 */ /* 0x008fca00000000a1 */
[----:B------:R-:W-:-:S05]  /*5a20*/  F2FP.BF16.F32.PACK_AB R161, RZ, R161 ;  /* 0x000000a1ffa1723e */ /* 0x000fca00000010ff */
[----:B------:R1:W-:Y:S01]  /*5a30*/  @P1 STG.E.U16 desc[UR36][R6.64+0x10], R161 ;  /* 0x000010a106001986 */ /* 0x0003e2000c101524 */
[----:B------:R-:W-:Y:S05]  /*5a40*/  @!P2 BRA `(.L_x_45) ;  /* 0x000000000004a947 */ /* 0x000fea0003800000 */
[----:B------:R3:W5:Y:S02]  /*5a50*/  LDG.E.LTC128B.U16 R23, desc[UR36][R8.64+0x12] ;  /* 0x0000122408177981 */ /* 0x000764000c1e1520 */
.L_x_45:
[----:B------:R-:W-:Y:S05]  /*5a60*/  BSYNC B1 ;  /* 0x0000000000017941 */ /* 0x000fea0003800000 */
.L_x_44:
        /* <DEDUP_REMOVED lines=10> */
.L_x_47:
[----:B------:R-:W-:Y:S05]  /*5b10*/  BSYNC B1 ;  /* 0x0000000000017941 */ /* 0x000fea0003800000 */
.L_x_46:
        /* <DEDUP_REMOVED lines=10> */
.L_x_49:
[----:B------:R-:W-:Y:S05]  /*5bc0*/  BSYNC B1 ;  /* 0x0000000000017941 */ /* 0x000fea0003800000 */
.L_x_48:
        /* <DEDUP_REMOVED lines=10> */
.L_x_51:
[----:B------:R-:W-:Y:S05]  /*5c70*/  BSYNC B1 ;  /* 0x0000000000017941 */ /* 0x000fea0003800000 */
.L_x_50:
        /* <DEDUP_REMOVED lines=10> */
.L_x_53:
[----:B------:R-:W-:Y:S05]  /*5d20*/  BSYNC B1 ;  /* 0x0000000000017941 */ /* 0x000fea0003800000 */
.L_x_52:
        /* <DEDUP_REMOVED lines=10> */
.L_x_55:
[----:B------:R-:W-:Y:S05]  /*5dd0*/  BSYNC B1 ;  /* 0x0000000000017941 */ /* 0x000fea0003800000 */
.L_x_54:
        /* <DEDUP_REMOVED lines=10> */
.L_x_57:
[----:B------:R-:W-:Y:S05]  /*5e80*/  BSYNC B1 ;  /* 0x0000000000017941 */ /* 0x000fea0003800000 */
.L_x_56:
        /* <DEDUP_REMOVED lines=10> */
.L_x_59:
[----:B------:R-:W-:Y:S05]  /*5f30*/  BSYNC B1 ;  /* 0x0000000000017941 */ /* 0x000fea0003800000 */
.L_x_58:
        /* <DEDUP_REMOVED lines=10> */
.L_x_61:
[----:B------:R-:W-:Y:S05]  /*5fe0*/  BSYNC B1 ;  /* 0x0000000000017941 */ /* 0x000fea0003800000 */
.L_x_60:
        /* <DEDUP_REMOVED lines=10> */
.L_x_63:
[----:B------:R-:W-:Y:S05]  /*6090*/  BSYNC B1 ;  /* 0x0000000000017941 */ /* 0x000fea0003800000 */
.L_x_62:
        /* <DEDUP_REMOVED lines=10> */
.L_x_65:
[----:B------:R-:W-:Y:S05]  /*6140*/  BSYNC B1 ;  /* 0x0000000000017941 */ /* 0x000fea0003800000 */
.L_x_64:
        /* <DEDUP_REMOVED lines=10> */
.L_x_67:
[----:B------:R-:W-:Y:S05]  /*61f0*/  BSYNC B1 ;  /* 0x0000000000017941 */ /* 0x000fea0003800000 */
.L_x_66:
        /* <DEDUP_REMOVED lines=10> */
.L_x_69:
[----:B------:R-:W-:Y:S05]  /*62a0*/  BSYNC B1 ;  /* 0x0000000000017941 */ /* 0x000fea0003800000 */
.L_x_68:
        /* <DEDUP_REMOVED lines=10> */
.L_x_71:
[----:B------:R-:W-:Y:S05]  /*6350*/  BSYNC B1 ;  /* 0x0000000000017941 */ /* 0x000fea0003800000 */
.L_x_70:
        /* <DEDUP_REMOVED lines=10> */
.L_x_73:
[----:B------:R-:W-:Y:S05]  /*6400*/  BSYNC B1 ;  /* 0x0000000000017941 */ /* 0x000fea0003800000 */
.L_x_72:
[----:B------:R-:W2:Y:S01]  /*6410*/  LDL.LU R162, [R1+0x54] ;  /* 0x0000540001a27983 */ /* 0x000ea20000300800 */
[----:B-1---5:R-:W-:Y:S01]  /*6420*/  SHF.L.U32 R161, R23, 0x10, RZ ;  /* 0x0000001017a17819 */ /* 0x022fe200000006ff */
[----:B------:R-:W-:Y:S01]  /*6430*/  BSSY B1, `(.L_x_74) ;  /* 0x0000008000017945 */ /* 0x000fe20003800000 */
[----:B------:R-:W-:-:S03]  /*6440*/  ISETP.GT.AND P1, PT, R0, 0x28, P0 ;  /* 0x000000280000780c */ /* 0x000fc60000724270 */
[----:B------:R-:W-:-:S04]  /*6450*/  FMUL R161, R161, R16 ;  /* 0x00000010a1a17220 */ /* 0x000fc80000400000 */
[----:B--2---:R-:W-:-:S05]  /*6460*/  FFMA R161, R162, R2, R161 ;  /* 0x00000002a2a17223 */ /* 0x004fca00000000a1 */
[----:B------:R-:W-:-:S05]  /*6470*/  F2FP.BF16.F32.PACK_AB R161, RZ, R161 ;  /* 0x000000a1ffa1723e */ /* 0x000fca00000010ff */
[----:B------:R1:W-:Y:S01]  /*6480*/  @P2 STG.E.U16 desc[UR36][R4.64+0x52], R161 ;  /* 0x000052a104002986 */ /* 0x0003e2000c101524 */
[----:B------:R-:W-:Y:S05]  /*6490*/  @!P1 BRA `(.L_x_75) ;  /* 0x0000000000049947 */ /* 0x000fea0003800000 */
[----:B------:R2:W5:Y:S02]  /*64a0*/  LDG.E.LTC128B.U16 R23, desc[UR36][R8.64+0x50] ;  /* 0x0000502408177981 */ /* 0x000564000c1e1520 */
.L_x_75:
[----:B------:R-:W-:Y:S05]  /*64b0*/  BSYNC B1 ;  /* 0x0000000000017941 */ /* 0x000fea0003800000 */
.L_x_74:
        /* <DEDUP_REMOVED lines=10> */
.L_x_77:
[----:B------:R-:W-:Y:S05]  /*6560*/  BSYNC B1 ;  /* 0x0000000000017941 */ /* 0x000fea0003800000 */
.L_x_76:
        /* <DEDUP_REMOVED lines=10> */
.L_x_79:
[----:B------:R-:W-:Y:S05]  /*6610*/  BSYNC B1 ;  /* 0x0000000000017941 */ /* 0x000fea0003800000 */
.L_x_78:
        /* <DEDUP_REMOVED lines=10> */
.L_x_81:
[----:B------:R-:W-:Y:S05]  /*66c0*/  BSYNC B1 ;  /* 0x0000000000017941 */ /* 0x000fea0003800000 */
.L_x_80:
        /* <DEDUP_REMOVED lines=10> */
.L_x_83:
[----:B------:R-:W-:Y:S05]  /*6770*/  BSYNC B1 ;  /* 0x0000000000017941 */ /* 0x000fea0003800000 */
.L_x_82:
        /* <DEDUP_REMOVED lines=10> */
.L_x_85:
[----:B------:R-:W-:Y:S05]  /*6820*/  BSYNC B1 ;  /* 0x0000000000017941 */ /* 0x000fea0003800000 */
.L_x_84:
        /* <DEDUP_REMOVED lines=10> */
.L_x_87:
[----:B------:R-:W-:Y:S05]  /*68d0*/  BSYNC B1 ;  /* 0x0000000000017941 */ /* 0x000fea0003800000 */
.L_x_86:
        /* <DEDUP_REMOVED lines=10> */
.L_x_89:
[----:B------:R-:W-:Y:S05]  /*6980*/  BSYNC B1 ;  /* 0x0000000000017941 */ /* 0x000fea0003800000 */
.L_x_88:
        /* <DEDUP_REMOVED lines=10> */
.L_x_91:
[----:B------:R-:W-:Y:S05]  /*6a30*/  BSYNC B1 ;  /* 0x0000000000017941 */ /* 0x000fea0003800000 */
.L_x_90:
        /* <DEDUP_REMOVED lines=10> */
.L_x_93:
[----:B------:R-:W-:Y:S05]  /*6ae0*/  BSYNC B1 ;  /* 0x0000000000017941 */ /* 0x000fea0003800000 */
.L_x_92:
        /* <DEDUP_REMOVED lines=10> */
.L_x_95:
[----:B------:R-:W-:Y:S05]  /*6b90*/  BSYNC B1 ;  /* 0x0000000000017941 */ /* 0x000fea0003800000 */
.L_x_94:
        /* <DEDUP_REMOVED lines=10> */
.L_x_97:
[----:B------:R-:W-:Y:S05]  /*6c40*/  BSYNC B1 ;  /* 0x0000000000017941 */ /* 0x000fea0003800000 */
.L_x_96:
        /* <DEDUP_REMOVED lines=10> */
.L_x_99:
[----:B------:R-:W-:Y:S05]  /*6cf0*/  BSYNC B1 ;  /* 0x0000000000017941 */ /* 0x000fea0003800000 */
.L_x_98:
        /* <DEDUP_REMOVED lines=10> */
.L_x_101:
[----:B------:R-:W-:Y:S05]  /*6da0*/  BSYNC B1 ;  /* 0x0000000000017941 */ /* 0x000fea0003800000 */
.L_x_100:
        /* <DEDUP_REMOVED lines=10> */
.L_x_103:
[----:B------:R-:W-:Y:S05]  /*6e50*/  BSYNC B1 ;  /* 0x0000000000017941 */ /* 0x000fea0003800000 */
.L_x_102:
        /* <DEDUP_REMOVED lines=10> */
.L_x_105:
[----:B------:R-:W-:Y:S05]  /*6f00*/  BSYNC B1 ;  /* 0x0000000000017941 */ /* 0x000fea0003800000 */
.L_x_104:
        /* <DEDUP_REMOVED lines=10> */
.L_x_107:
[----:B------:R-:W-:Y:S05]  /*6fb0*/  BSYNC B1 ;  /* 0x0000000000017941 */ /* 0x000fea0003800000 */
.L_x_106:
        /* <DEDUP_REMOVED lines=10> */
.L_x_109:
[----:B------:R-:W-:Y:S05]  /*7060*/  BSYNC B1 ;  /* 0x0000000000017941 */ /* 0x000fea0003800000 */
.L_x_108:
        /* <DEDUP_REMOVED lines=10> */
.L_x_111:
[----:B------:R-:W-:Y:S05]  /*7110*/  BSYNC B1 ;  /* 0x0000000000017941 */ /* 0x000fea0003800000 */
.L_x_110:
        /* <DEDUP_REMOVED lines=10> */
.L_x_113:
[----:B------:R-:W-:Y:S05]  /*71c0*/  BSYNC B1 ;  /* 0x0000000000017941 */ /* 0x000fea0003800000 */
.L_x_112:
        /* <DEDUP_REMOVED lines=10> */
.L_x_115:
[----:B------:R-:W-:Y:S05]  /*7270*/  BSYNC B1 ;  /* 0x0000000000017941 */ /* 0x000fea0003800000 */
.L_x_114:
        /* <DEDUP_REMOVED lines=10> */
.L_x_117:
[----:B------:R-:W-:Y:S05]  /*7320*/  BSYNC B1 ;  /* 0x0000000000017941 */ /* 0x000fea0003800000 */
.L_x_116:
        /* <DEDUP_REMOVED lines=10> */
.L_x_119:
[----:B------:R-:W-:Y:S05]  /*73d0*/  BSYNC B1 ;  /* 0x0000000000017941 */ /* 0x000fea0003800000 */
.L_x_118:
        /* <DEDUP_REMOVED lines=10> */
.L_x_121:
[----:B------:R-:W-:Y:S05]  /*7480*/  BSYNC B1 ;  /* 0x0000000000017941 */ /* 0x000fea0003800000 */
.L_x_120:
        /* <DEDUP_REMOVED lines=10> */
.L_x_123:
[----:B------:R-:W-:Y:S05]  /*7530*/  BSYNC B1 ;  /* 0x0000000000017941 */ /* 0x000fea0003800000 */
.L_x_122:
        /* <DEDUP_REMOVED lines=10> */
.L_x_125:
[----:B------:R-:W-:Y:S05]  /*75e0*/  BSYNC B1 ;  /* 0x0000000000017941 */ /* 0x000fea0003800000 */
.L_x_124:
        /* <DEDUP_REMOVED lines=10> */
.L_x_127:
[----:B------:R-:W-:Y:S05]  /*7690*/  BSYNC B1 ;  /* 0x0000000000017941 */ /* 0x000fea0003800000 */
.L_x_126:
        /* <DEDUP_REMOVED lines=10> */
.L_x_129:
[----:B------:R-:W-:Y:S05]  /*7740*/  BSYNC B1 ;  /* 0x0000000000017941 */ /* 0x000fea0003800000 */
.L_x_128:
        /* <DEDUP_REMOVED lines=10> */
.L_x_131:
[----:B------:R-:W-:Y:S05]  /*77f0*/  BSYNC B1 ;  /* 0x0000000000017941 */ /* 0x000fea0003800000 */
.L_x_130:
        /* <DEDUP_REMOVED lines=10> */
.L_x_133:
[----:B------:R-:W-:Y:S05]  /*78a0*/  BSYNC B1 ;  /* 0x0000000000017941 */ /* 0x000fea0003800000 */
.L_x_132:
        /* <DEDUP_REMOVED lines=10> */
.L_x_135:
[----:B------:R-:W-:Y:S05]  /*7950*/  BSYNC B1 ;  /* 0x0000000000017941 */ /* 0x000fea0003800000 */
.L_x_134:
        /* <DEDUP_REMOVED lines=10> */
.L_x_137:
[----:B------:R-:W-:Y:S05]  /*7a00*/  BSYNC B1 ;  /* 0x0000000000017941 */ /* 0x000fea0003800000 */
.L_x_136:
        /* <DEDUP_REMOVED lines=10> */
.L_x_139:
[----:B------:R-:W-:Y:S05]  /*7ab0*/  BSYNC B1 ;  /* 0x0000000000017941 */ /* 0x000fea0003800000 */
.L_x_138:
        /* <DEDUP_REMOVED lines=10> */
.L_x_141:
[----:B------:R-:W-:Y:S05]  /*7b60*/  BSYNC B1 ;  /* 0x0000000000017941 */ /* 0x000fea0003800000 */
.L_x_140:
        /* <DEDUP_REMOVED lines=10> */
.L_x_143:
[----:B------:R-:W-:Y:S05]  /*7c10*/  BSYNC B1 ;  /* 0x0000000000017941 */ /* 0x000fea0003800000 */
.L_x_142:
        /* <DEDUP_REMOVED lines=10> */
.L_x_145:
[----:B------:R-:W-:Y:S05]  /*7cc0*/  BSYNC B1 ;  /* 0x0000000000017941 */ /* 0x000fea0003800000 */
.L_x_144:
        /* <DEDUP_REMOVED lines=10> */
.L_x_147:
[----:B------:R-:W-:Y:S05]  /*7d70*/  BSYNC B1 ;  /* 0x0000000000017941 */ /* 0x000fea0003800000 */
.L_x_146:
        /* <DEDUP_REMOVED lines=10> */
.L_x_149:
[----:B------:R-:W-:Y:S05]  /*7e20*/  BSYNC B1 ;  /* 0x0000000000017941 */ /* 0x000fea0003800000 */
.L_x_148:
        /* <DEDUP_REMOVED lines=10> */
.L_x_151:
[----:B------:R-:W-:Y:S05]  /*7ed0*/  BSYNC B1 ;  /* 0x0000000000017941 */ /* 0x000fea0003800000 */
.L_x_150:
        /* <DEDUP_REMOVED lines=10> */
.L_x_153:
[----:B------:R-:W-:Y:S05]  /*7f80*/  BSYNC B1 ;  /* 0x0000000000017941 */ /* 0x000fea0003800000 */
.L_x_152:
        /* <DEDUP_REMOVED lines=10> */
.L_x_155:
[----:B------:R-:W-:Y:S05]  /*8030*/  BSYNC B1 ;  /* 0x0000000000017941 */ /* 0x000fea0003800000 */
.L_x_154:
        /* <DEDUP_REMOVED lines=10> */
.L_x_157:
[----:B------:R-:W-:Y:S05]  /*80e0*/  BSYNC B1 ;  /* 0x0000000000017941 */ /* 0x000fea0003800000 */
.L_x_156:
        /* <DEDUP_REMOVED lines=10> */
.L_x_159:
[----:B------:R-:W-:Y:S05]  /*8190*/  BSYNC B1 ;  /* 0x0000000000017941 */ /* 0x000fea0003800000 */
.L_x_158:
        /* <DEDUP_REMOVED lines=10> */
.L_x_161:
[----:B------:R-:W-:Y:S05]  /*8240*/  BSYNC B1 ;  /* 0x0000000000017941 */ /* 0x000fea0003800000 */
.L_x_160:
        /* <DEDUP_REMOVED lines=10> */
.L_x_163:
[----:B------:R-:W-:Y:S05]  /*82f0*/  BSYNC B1 ;  /* 0x0000000000017941 */ /* 0x000fea0003800000 */
.L_x_162:
        /* <DEDUP_REMOVED lines=10> */
.L_x_165:
[----:B------:R-:W-:Y:S05]  /*83a0*/  BSYNC B1 ;  /* 0x0000000000017941 */ /* 0x000fea0003800000 */
.L_x_164:
        /* <DEDUP_REMOVED lines=10> */
.L_x_167:
[----:B------:R-:W-:Y:S05]  /*8450*/  BSYNC B1 ;  /* 0x0000000000017941 */ /* 0x000fea0003800000 */
.L_x_166:
        /* <DEDUP_REMOVED lines=10> */
.L_x_169:
[----:B------:R-:W-:Y:S05]  /*8500*/  BSYNC B1 ;  /* 0x0000000000017941 */ /* 0x000fea0003800000 */
.L_x_168:
        /* <DEDUP_REMOVED lines=10> */
.L_x_171:
[----:B------:R-:W-:Y:S05]  /*85b0*/  BSYNC B1 ;  /* 0x0000000000017941 */ /* 0x000fea0003800000 */
.L_x_170:
        /* <DEDUP_REMOVED lines=10> */
.L_x_173:
[----:B------:R-:W-:Y:S05]  /*8660*/  BSYNC B1 ;  /* 0x0000000000017941 */ /* 0x000fea0003800000 */
.L_x_172:
        /* <DEDUP_REMOVED lines=10> */
.L_x_175:
[----:B------:R-:W-:Y:S05]  /*8710*/  BSYNC B1 ;  /* 0x0000000000017941 */ /* 0x000fea0003800000 */
.L_x_174:
        /* <DEDUP_REMOVED lines=10> */
.L_x_177:
[----:B------:R-:W-:Y:S05]  /*87c0*/  BSYNC B1 ;  /* 0x0000000000017941 */ /* 0x000fea0003800000 */
.L_x_176:
        /* <DEDUP_REMOVED lines=10> */
.L_x_179:
[----:B------:R-:W-:Y:S05]  /*8870*/  BSYNC B1 ;  /* 0x0000000000017941 */ /* 0x000fea0003800000 */
.L_x_178:
        /* <DEDUP_REMOVED lines=10> */
.L_x_181:
[----:B------:R-:W-:Y:S05]  /*8920*/  BSYNC B1 ;  /* 0x0000000000017941 */ /* 0x000fea0003800000 */
.L_x_180:
        /* <DEDUP_REMOVED lines=10> */
.L_x_183:
[----:B------:R-:W-:Y:S05]  /*89d0*/  BSYNC B1 ;  /* 0x0000000000017941 */ /* 0x000fea0003800000 */
.L_x_182:
        /* <DEDUP_REMOVED lines=10> */
.L_x_185:
[----:B------:R-:W-:Y:S05]  /*8a80*/  BSYNC B1 ;  /* 0x0000000000017941 */ /* 0x000fea0003800000 */
.L_x_184:
        /* <DEDUP_REMOVED lines=10> */
.L_x_187:
[----:B------:R-:W-:Y:S05]  /*8b30*/  BSYNC B1 ;  /* 0x0000000000017941 */ /* 0x000fea0003800000 */
.L_x_186:
        /* <DEDUP_REMOVED lines=10> */
.L_x_189:
[----:B------:R-:W-:Y:S05]  /*8be0*/  BSYNC B1 ;  /* 0x0000000000017941 */ /* 0x000fea0003800000 */
.L_x_188:
        /* <DEDUP_REMOVED lines=10> */
.L_x_191:
[----:B------:R-:W-:Y:S05]  /*8c90*/  BSYNC B1 ;  /* 0x0000000000017941 */ /* 0x000fea0003800000 */
.L_x_190:
        /* <DEDUP_REMOVED lines=10> */
.L_x_193:
[----:B------:R-:W-:Y:S05]  /*8d40*/  BSYNC B1 ;  /* 0x0000000000017941 */ /* 0x000fea0003800000 */
.L_x_192:
        /* <DEDUP_REMOVED lines=10> */
.L_x_195:
[----:B------:R-:W-:Y:S05]  /*8df0*/  BSYNC B1 ;  /* 0x0000000000017941 */ /* 0x000fea0003800000 */
.L_x_194:
        /* <DEDUP_REMOVED lines=10> */
.L_x_197:
[----:B------:R-:W-:Y:S05]  /*8ea0*/  BSYNC B1 ;  /* 0x0000000000017941 */ /* 0x000fea0003800000 */
.L_x_196:
        /* <DEDUP_REMOVED lines=10> */
.L_x_199:
[----:B------:R-:W-:Y:S05]  /*8f50*/  BSYNC B1 ;  /* 0x0000000000017941 */ /* 0x000fea0003800000 */
.L_x_198:
        /* <DEDUP_REMOVED lines=10> */
.L_x_201:
[----:B------:R-:W-:Y:S05]  /*9000*/  BSYNC B1 ;  /* 0x0000000000017941 */ /* 0x000fea0003800000 */
.L_x_200:
        /* <DEDUP_REMOVED lines=10> */
.L_x_203:
[----:B------:R-:W-:Y:S05]  /*90b0*/  BSYNC B1 ;  /* 0x0000000000017941 */ /* 0x000fea0003800000 */
.L_x_202:
        /* <DEDUP_REMOVED lines=10> */
.L_x_205:
[----:B------:R-:W-:Y:S05]  /*9160*/  BSYNC B1 ;  /* 0x0000000000017941 */ /* 0x000fea0003800000 */
.L_x_204:
        /* <DEDUP_REMOVED lines=10> */
.L_x_207:
[----:B------:R-:W-:Y:S05]  /*9210*/  BSYNC B1 ;  /* 0x0000000000017941 */ /* 0x000fea0003800000 */
.L_x_206:
        /* <DEDUP_REMOVED lines=10> */
.L_x_209:
[----:B------:R-:W-:Y:S05]  /*92c0*/  BSYNC B1 ;  /* 0x0000000000017941 */ /* 0x000fea0003800000 */
.L_x_208:
        /* <DEDUP_REMOVED lines=10> */
.L_x_211:
[----:B------:R-:W-:Y:S05]  /*9370*/  BSYNC B1 ;  /* 0x0000000000017941 */ /* 0x000fea0003800000 */
.L_x_210:
        /* <DEDUP_REMOVED lines=10> */
.L_x_213:
[----:B------:R-:W-:Y:S05]  /*9420*/  BSYNC B1 ;  /* 0x0000000000017941 */ /* 0x000fea0003800000 */
.L_x_212:
        /* <DEDUP_REMOVED lines=10> */
.L_x_215:
[----:B------:R-:W-:Y:S05]  /*94d0*/  BSYNC B1 ;  /* 0x0000000000017941 */ /* 0x000fea0003800000 */
.L_x_214:
        /* <DEDUP_REMOVED lines=10> */
.L_x_217:
[----:B------:R-:W-:Y:S05]  /*9580*/  BSYNC B1 ;  /* 0x0000000000017941 */ /* 0x000fea0003800000 */
.L_x_216:
        /* <DEDUP_REMOVED lines=10> */
.L_x_219:
[----:B------:R-:W-:Y:S05]  /*9630*/  BSYNC B1 ;  /* 0x0000000000017941 */ /* 0x000fea0003800000 */
.L_x_218:
        /* <DEDUP_REMOVED lines=10> */
.L_x_221:
[----:B------:R-:W-:Y:S05]  /*96e0*/  BSYNC B1 ;  /* 0x0000000000017941 */ /* 0x000fea0003800000 */
.L_x_220:
        /* <DEDUP_REMOVED lines=10> */
.L_x_223:
[----:B------:R-:W-:Y:S05]  /*9790*/  BSYNC B1 ;  /* 0x0000000000017941 */ /* 0x000fea0003800000 */
.L_x_222:
        /* <DEDUP_REMOVED lines=10> */
.L_x_225:
[----:B------:R-:W-:Y:S05]  /*9840*/  BSYNC B1 ;  /* 0x0000000000017941 */ /* 0x000fea0003800000 */
.L_x_224:
        /* <DEDUP_REMOVED lines=10> */
.L_x_227:
[----:B------:R-:W-:Y:S05]  /*98f0*/  BSYNC B1 ;  /* 0x0000000000017941 */ /* 0x000fea0003800000 */
.L_x_226:
        /* <DEDUP_REMOVED lines=10> */
.L_x_229:
[----:B------:R-:W-:Y:S05]  /*99a0*/  BSYNC B1 ;  /* 0x0000000000017941 */ /* 0x000fea0003800000 */
.L_x_228:
        /* <DEDUP_REMOVED lines=10> */
.L_x_231:
[----:B------:R-:W-:Y:S05]  /*9a50*/  BSYNC B1 ;  /* 0x0000000000017941 */ /* 0x000fea0003800000 */
.L_x_230:
        /* <DEDUP_REMOVED lines=10> */
.L_x_233:
[----:B------:R-:W-:Y:S05]  /*9b00*/  BSYNC B1 ;  /* 0x0000000000017941 */ /* 0x000fea0003800000 */
.L_x_232:
        /* <DEDUP_REMOVED lines=10> */
.L_x_235:
[----:B------:R-:W-:Y:S05]  /*9bb0*/  BSYNC B1 ;  /* 0x0000000000017941 */ /* 0x000fea0003800000 */
.L_x_234:
        /* <DEDUP_REMOVED lines=10> */
.L_x_237:
[----:B------:R-:W-:Y:S05]  /*9c60*/  BSYNC B1 ;  /* 0x0000000000017941 */ /* 0x000fea0003800000 */
.L_x_236:
        /* <DEDUP_REMOVED lines=10> */
.L_x_239:
[----:B------:R-:W-:Y:S05]  /*9d10*/  BSYNC B1 ;  /* 0x0000000000017941 */ /* 0x000fea0003800000 */
.L_x_238:
        /* <DEDUP_REMOVED lines=10> */
.L_x_241:
[----:B------:R-:W-:Y:S05]  /*9dc0*/  BSYNC B1 ;  /* 0x0000000000017941 */ /* 0x000fea0003800000 */
.L_x_240:
        /* <DEDUP_REMOVED lines=10> */
.L_x_243:
[----:B------:R-:W-:Y:S05]  /*9e70*/  BSYNC B1 ;  /* 0x0000000000017941 */ /* 0x000fea0003800000 */
.L_x_242:
        /* <DEDUP_REMOVED lines=10> */
.L_x_245:
[----:B------:R-:W-:Y:S05]  /*9f20*/  BSYNC B1 ;  /* 0x0000000000017941 */ /* 0x000fea0003800000 */
.L_x_244:
        /* <DEDUP_REMOVED lines=10> */
.L_x_247:
[----:B------:R-:W-:Y:S05]  /*9fd0*/  BSYNC B1 ;  /* 0x0000000000017941 */ /* 0x000fea0003800000 */
.L_x_246:
        /* <DEDUP_REMOVED lines=10> */
.L_x_249:
[----:B------:R-:W-:Y:S05]  /*a080*/  BSYNC B1 ;  /* 0x0000000000017941 */ /* 0x000fea0003800000 */
.L_x_248:
        /* <DEDUP_REMOVED lines=10> */
.L_x_251:
[----:B------:R-:W-:Y:S05]  /*a130*/  BSYNC B1 ;  /* 0x0000000000017941 */ /* 0x000fea0003800000 */
.L_x_250:
        /* <DEDUP_REMOVED lines=10> */
.L_x_253:
[----:B------:R-:W-:Y:S05]  /*a1e0*/  BSYNC B1 ;  /* 0x0000000000017941 */ /* 0x000fea0003800000 */
.L_x_252:
        /* <DEDUP_REMOVED lines=10> */
.L_x_255:
[----:B------:R-:W-:Y:S05]  /*a290*/  BSYNC B1 ;  /* 0x0000000000017941 */ /* 0x000fea0003800000 */
.L_x_254:
        /* <DEDUP_REMOVED lines=10> */
.L_x_257:
[----:B------:R-:W-:Y:S05]  /*a340*/  BSYNC B1 ;  /* 0x0000000000017941 */ /* 0x000fea0003800000 */
.L_x_256:
        /* <DEDUP_REMOVED lines=10> */
.L_x_259:
[----:B------:R-:W-:Y:S05]  /*a3f0*/  BSYNC B1 ;  /* 0x0000000000017941 */ /* 0x000fea0003800000 */
.L_x_258:
        /* <DEDUP_REMOVED lines=10> */
.L_x_261:
[----:B------:R-:W-:Y:S05]  /*a4a0*/  BSYNC B1 ;  /* 0x0000000000017941 */ /* 0x000fea0003800000 */
.L_x_260:
        /* <DEDUP_REMOVED lines=10> */
.L_x_263:
[----:B------:R-:W-:Y:S05]  /*a550*/  BSYNC B1 ;  /* 0x0000000000017941 */ /* 0x000fea0003800000 */
.L_x_262:
        /* <DEDUP_REMOVED lines=10> */
.L_x_265:
[----:B------:R-:W-:Y:S05]  /*a600*/  BSYNC B1 ;  /* 0x0000000000017941 */ /* 0x000fea0003800000 */
.L_x_264:
        /* <DEDUP_REMOVED lines=10> */
.L_x_267:
[----:B------:R-:W-:Y:S05]  /*a6b0*/  BSYNC B1 ;  /* 0x0000000000017941 */ /* 0x000fea0003800000 */
.L_x_266:
        /* <DEDUP_REMOVED lines=10> */
.L_x_269:
[----:B------:R-:W-:Y:S05]  /*a760*/  BSYNC B1 ;  /* 0x0000000000017941 */ /* 0x000fea0003800000 */
.L_x_268:
        /* <DEDUP_REMOVED lines=10> */
.L_x_271:
[----:B------:R-:W-:Y:S05]  /*a810*/  BSYNC B1 ;  /* 0x0000000000017941 */ /* 0x000fea0003800000 */
.L_x_270:
        /* <DEDUP_REMOVED lines=10> */
.L_x_273:
[----:B------:R-:W-:Y:S05]  /*a8c0*/  BSYNC B1 ;  /* 0x0000000000017941 */ /* 0x000fea0003800000 */
.L_x_272:
        /* <DEDUP_REMOVED lines=10> */
.L_x_275:
[----:B------:R-:W-:Y:S05]  /*a970*/  BSYNC B1 ;  /* 0x0000000000017941 */ /* 0x000fea0003800000 */
.L_x_274:
        /* <DEDUP_REMOVED lines=10> */
.L_x_277:
[----:B------:R-:W-:Y:S05]  /*aa20*/  BSYNC B1 ;  /* 0x0000000000017941 */ /* 0x000fea0003800000 */
.L_x_276:
        /* <DEDUP_REMOVED lines=10> */
.L_x_279:
[----:B------:R-:W-:Y:S05]  /*aad0*/  BSYNC B1 ;  /* 0x0000000000017941 */ /* 0x000fea0003800000 */
.L_x_278:
        /* <DEDUP_REMOVED lines=10> */
.L_x_281:
[----:B------:R-:W-:Y:S05]  /*ab80*/  BSYNC B1 ;  /* 0x0000000000017941 */ /* 0x000fea0003800000 */
.L_x_280:
[----:B0-234-:R-:W2:Y:S01]  /*ab90*/  LDL.LU R10, [R1+0x1f4] ;  /* 0x0001f400010a7983 */ /* 0x01dea20000300800 */
[----:B-----5:R-:W-:Y:S01]  /*aba0*/  IMAD.U32 R11, R23, 0x10000, RZ ;  /* 0x00010000170b7824 */ /* 0x020fe200078e00ff */
        /* <DEDUP_REMOVED lines=8> */
.L_x_283:
[----:B------:R-:W-:Y:S05]  /*ac30*/  BSYNC B1 ;  /* 0x0000000000017941 */ /* 0x000fea0003800000 */
.L_x_282:
[----:B------:R-:W3:Y:S01]  /*ac40*/  LDL.LU R10, [R1+0x1f8] ;  /* 0x0001f800010a7983 */ /* 0x000ee20000300800 */
[----:B0----5:R-:W-:Y:S01]  /*ac50*/  IMAD.U32 R11, R23, 0x10000, RZ ;  /* 0x00010000170b7824 */ /* 0x021fe200078e00ff */
[----:B------:R-:W-:Y:S01]  /*ac60*/  ISETP.GT.AND P1, PT, R0, 0xf9, P0 ;  /* 0x000000f90000780c */ /* 0x000fe20000724270 */
[----:B------:R-:W-:Y:S01]  /*ac70*/  BSSY B1, `(.L_x_284) ;  /* 0x000000a000017945 */ /* 0x000fe20003800000 */
[----:B------:R-:W-:Y:S01]  /*ac80*/  IADD3 R169, P0, R3, 0x80, RZ ;  /* 0x0000008003a97810 */ /* 0x000fe20007f1e0ff */
[----:B------:R-:W-:-:S04]  /*ac90*/  FMUL R11, R11, R16 ;  /* 0x000000100b0b7220 */ /* 0x000fc80000400000 */
[----:B---3--:R-:W-:-:S05]  /*aca0*/  FFMA R11, R10, R2, R11 ;  /* 0x000000020a0b7223 */ /* 0x008fca000000000b */
[----:B------:R-:W-:-:S04]  /*acb0*/  F2FP.BF16.F32.PACK_AB R11, RZ, R11 ;  /* 0x0000000bff0b723e */ /* 0x000fc800000010ff */
[----:B------:R-:W-:Y:S01]  /*acc0*/  PRMT R3, R11, 0x7610, R3 ;  /* 0x000076100b037816 */ /* 0x000fe20000000003 */
[----:B------:R-:W-:-:S04]  /*acd0*/  IMAD.X R11, RZ, RZ, UR7, P0 ;  /* 0x00000007ff0b7e24 */ /* 0x000fc800080e06ff */
[----:B------:R0:W-:Y:S01]  /*ace0*/  @P2 STG.E.U16 desc[UR36][R6.64+0x1f0], R3 ;  /* 0x0001f00306002986 */ /* 0x0001e2000c101524 */
[----:B------:R-:W-:Y:S05]  /*acf0*/  @!P1 BRA `(.L_x_285) ;  /* 0x0000000000049947 */ /* 0x000fea0003800000 */
[----:B------:R3:W5:Y:S02]  /*ad00*/  LDG.E.LTC128B.U16 R23, desc[UR36][R8.64+0x1f2] ;  /* 0x0001f22408177981 */ /* 0x000764000c1e1520 */
.L_x_285:
[----:B------:R-:W-:Y:S05]  /*ad10*/  BSYNC B1 ;  /* 0x0000000000017941 */ /* 0x000fea0003800000 */
.L_x_284:
[----:B------:R-:W4:Y:S01]  /*ad20*/  LDL.LU R10, [R1+0x1fc] ;  /* 0x0001fc00010a7983 */ /* 0x000f220000300800 */
[----:B0----5:R-:W-:Y:S01]  /*ad30*/  IMAD.U32 R3, R23, 0x10000, RZ ;  /* 0x0001000017037824 */ /* 0x021fe200078e00ff */
[----:B------:R-:W-:Y:S01]  /*ad40*/  ISETP.GT.AND P0, PT, R153, 0x80, PT ;  /* 0x000000809900780c */ /* 0x000fe20003f04270 */
[----:B--23--:R-:W-:Y:S02]  /*ad50*/  IMAD R8, R11, R14, RZ ;  /* 0x0000000e0b087224 */ /* 0x00cfe400078e02ff */
[----:B------:R-:W-:Y:S01]  /*ad60*/  FMUL R3, R3, R16 ;  /* 0x0000001003037220 */ /* 0x000fe20000400000 */
[----:B------:R-:W-:Y:S01]  /*ad70*/  ISETP.GT.AND P4, PT, R0, RZ, P0 ;  /* 0x000000ff0000720c */ /* 0x000fe20000784270 */
[C---:B------:R-:W-:Y:S02]  /*ad80*/  IMAD R167, R169.reuse, R15, R8 ;  /* 0x0000000fa9a77224 */ /* 0x040fe400078e0208 */
[----:B------:R-:W-:-:S05]  /*ad90*/  IMAD.WIDE.U32 R8, R169, R14, R20 ;  /* 0x0000000ea9087225 */ /* 0x000fca00078e0014 */
[----:B------:R-:W-:Y:S01]  /*ada0*/  IADD3 R9, R9, R167, RZ ;  /* 0x000000a709097210 */ /* 0x000fe20007ffe0ff */
[----:B----4-:R-:W-:Y:S01]  /*adb0*/  FFMA R3, R10, R2, R3 ;  /* 0x000000020a037223 */ /* 0x010fe20000000003 */
[----:B------:R-:W-:-:S04]  /*adc0*/  LEA R10, P2, R8, R12, 0x1 ;  /* 0x0000000c080a7211 */ /* 0x000fc800078408ff */
[----:B------:R-:W-:Y:S02]  /*add0*/  F2FP.BF16.F32.PACK_AB R3, RZ, R3 ;  /* 0x00000003ff03723e */ /* 0x000fe400000010ff */
[--C-:B------:R-:W-:Y:S02]  /*ade0*/  LEA.HI.X R11, R8, R13, R9.reuse, 0x1, P2 ;  /* 0x0000000d080b7211 */ /* 0x100fe400010f0c09 */
[----:B------:R-:W-:-:S05]  /*adf0*/  PRMT R9, R3, 0x7610, R9 ;  /* 0x0000761003097816 */ /* 0x000fca0000000009 */
[----:B------:R0:W-:Y:S04]  /*ae00*/  @P1 STG.E.U16 desc[UR36][R6.64+0x1f2], R9 ;  /* 0x0001f20906001986 */ /* 0x0001e8000c101524 */
[----:B------:R-:W2:Y:S01]  /*ae10*/  @P4 LDG.E.LTC128B.U16 R23, desc[UR36][R10.64] ;  /* 0x000000240a174981 */ /* 0x000ea2000c1e1520 */
[----:B-1----:R-:W-:Y:S01]  /*ae20*/  IMAD.U32 R161, RZ, RZ, UR8 ;  /* 0x00000008ffa17e24 */ /* 0x002fe2000f8e00ff */
[----:B------:R-:W-:Y:S01]  /*ae30*/  ISETP.GT.AND P2, PT, R0, 0x1, P0 ;  /* 0x000000010000780c */ /* 0x000fe20000744270 */
[----:B------:R-:W-:Y:S01]  /*ae40*/  IMAD.U32 R165, RZ, RZ, UR8 ;  /* 0x00000008ffa57e24 */ /* 0x000fe2000f8e00ff */
[----:B------:R-:W-:Y:S01]  /*ae50*/  BSSY B1, `(.L_x_286) ;  /* 0x0000013000017945 */ /* 0x000fe20003800000 */
[----:B------:R-:W-:Y:S02]  /*ae60*/  IMAD.U32 R164, RZ, RZ, UR9 ;  /* 0x00000009ffa47e24 */ /* 0x000fe4000f8e00ff */
[----:B------:R-:W-:-:S02]  /*ae70*/  IMAD.SHL.U32 R161, R161, 0x100, RZ ;  /* 0x00000100a1a17824 */ /* 0x000fc400078e00ff */
[----:B0-----:R-:W-:Y:S01]  /*ae80*/  IMAD.WIDE.U32 R8, R169, R14, R18 ;  /* 0x0000000ea9087225 */ /* 0x001fe200078e0012 */
[----:B------:R-:W-:-:S03]  /*ae90*/  SHF.L.U64.HI R165, R165, 0x8, R164 ;  /* 0x00000008a5a57819 */ /* 0x000fc600000102a4 */
[----:B------:R-:W-:Y:S02]  /*aea0*/  IMAD.IADD R9, R167, 0x1, R9 ;  /* 0x00000001a7097824 */ /* 0x000fe400078e0209 */
[----:B------:R-:W-:Y:S01]  /*aeb0*/  IMAD.WIDE.U32 R162, R22, UR43, R8 ;  /* 0x0000002b16a27c25 */ /* 0x000fe2000f8e0008 */
[----:B------:R-:W-:-:S03]  /*aec0*/  IADD3 R8, P1, R161, R4, RZ ;  /* 0x00000004a1087210 */ /* 0x000fc60007f3e0ff */
[----:B------:R-:W-:Y:S01]  /*aed0*/  IMAD.IADD R7, R159, 0x1, R163 ;  /* 0x000000019f077824 */ /* 0x000fe200078e02a3 */
[----:B------:R-:W-:Y:S01]  /*aee0*/  LEA R6, P3, R162, R12, 0x1 ;  /* 0x0000000ca2067211 */ /* 0x000fe200078608ff */
[----:B------:R-:W-:-:S03]  /*aef0*/  IMAD.X R9, R165, 0x1, R5, P1 ;  /* 0x00000001a5097824 */ /* 0x000fc600008e0605 */
[----:B------:R-:W-:Y:S01]  /*af00*/  LEA.HI.X R7, R162, R13, R7, 0x1, P3 ;  /* 0x0000000da2077211 */ /* 0x000fe200018f0c07 */
[----:B--2---:R-:W-:-:S04]  /*af10*/  IMAD.U32 R3, R23, 0x10000, RZ ;  /* 0x0001000017037824 */ /* 0x004fc800078e00ff */
[----:B------:R-:W-:-:S04]  /*af20*/  FMUL R3, R3, R16 ;  /* 0x0000001003037220 */ /* 0x000fc80000400000 */
[----:B------:R-:W-:-:S05]  /*af30*/  FFMA R3, R24, R2, R3 ;  /* 0x0000000218037223 */ /* 0x000fca0000000003 */
[----:B------:R-:W-:-:S05]  /*af40*/  F2FP.BF16.F32.PACK_AB R3, RZ, R3 ;  /* 0x00000003ff03723e */ /* 0x000fca00000010ff */
[----:B------:R0:W-:Y:S01]  /*af50*/  @P4 STG.E.U16 desc[UR36][R8.64], R3 ;  /* 0x0000000308004986 */ /* 0x0001e2000c101524 */
[----:B------:R-:W-:Y:S05]  /*af60*/  @!P2 BRA `(.L_x_287) ;  /* 0x000000000004a947 */ /* 0x000fea0003800000 */
[----:B------:R1:W5:Y:S02]  /*af70*/  LDG.E.LTC128B.U16 R23, desc[UR36][R6.64+0x2] ;  /* 0x0000022406177981 */ /* 0x000364000c1e1520 */
.L_x_287:
[----:B------:R-:W-:Y:S05]  /*af80*/  BSYNC B1 ;  /* 0x0000000000017941 */ /* 0x000fea0003800000 */
.L_x_286:
[----:B0----5:R-:W-:Y:S01]  /*af90*/  SHF.L.U32 R3, R23, 0x10, RZ ;  /* 0x0000001017037819 */ /* 0x021fe200000006ff */
[----:B------:R-:W-:Y:S01]  /*afa0*/  IMAD.WIDE.U32 R14, R169, R14, R156 ;  /* 0x0000000ea90e7225 */ /* 0x000fe200078e009c */
[----:B------:R-:W-:Y:S01]  /*afb0*/  ISETP.GT.AND P1, PT, R153, 0x88, PT ;  /* 0x000000889900780c */ /* 0x000fe20003f24270 */
[----:B------:R-:W-:Y:S02]  /*afc0*/  BSSY B1, `(.L_x_288) ;  /* 0x0000010000017945 */ /* 0x000fe40003800000 */
[----:B------:R-:W-:Y:S01]  /*afd0*/  FMUL R10, R3, R16 ;  /* 0x00000010030a7220 */ /* 0x000fe20000400000 */
[----:B------:R-:W-:Y:S01]  /*afe0*/  IADD3 R154, P4, R154, R14, RZ ;  /* 0x0000000e9a9a7210 */ /* 0x000fe20007f9e0ff */
[----:B------:R-:W-:Y:S01]  /*aff0*/  IMAD.IADD R167, R167, 0x1, R15 ;  /* 0x00000001a7a77824 */ /* 0x000fe200078e020f */
[----:B------:R-:W-:Y:S01]  /*b000*/  ISETP.GT.AND P3, PT, R0, RZ, P1 ;  /* 0x000000ff0000720c */ /* 0x000fe20000f64270 */
[----:B------:R-:W-:Y:S01]  /*b010*/  FFMA R10, R25, R2, R10 ;  /* 0x00000002190a7223 */ /* 0x000fe2000000000a */
[----:B------:R-:W-:Y:S01]  /*b020*/  IADD3 R14, P5, R18, R14, RZ ;  /* 0x0000000e120e7210 */ /* 0x000fe20007fbe0ff */
[----:B------:R-:W-:-:S03]  /*b030*/  IMAD.X R20, R167, 0x1, R21, P4 ;  /* 0x00000001a7147824 */ /* 0x000fc600020e0615 */
[----:B------:R-:W-:Y:S02]  /*b040*/  F2FP.BF16.F32.PACK_AB R3, RZ, R10 ;  /* 0x0000000aff03723e */ /* 0x000fe400000010ff */
[C---:B------:R-:W-:Y:S02]  /*b050*/  LEA R10, P4, R154.reuse, R12, 0x1 ;  /* 0x0000000c9a0a7211 */ /* 0x040fe400078808ff */
[----:B------:R-:W-:Y:S02]  /*b060*/  PRMT R21, R3, 0x7610, R21 ;  /* 0x0000761003157816 */ /* 0x000fe40000000015 */
[----:B------:R-:W-:Y:S02]  /*b070*/  LEA.HI.X R11, R154, R13, R20, 0x1, P4 ;  /* 0x0000000d9a0b7211 */ /* 0x000fe400020f0c14 */
[----:B------:R-:W-:Y:S01]  /*b080*/  PRMT R3, R23, 0x7610, R3 ;  /* 0x0000761017037816 */ /* 0x000fe20000000003 */
[----:B------:R0:W-:Y:S01]  /*b090*/  @P2 STG.E.U16 desc[UR36][R8.64+0x2], R21 ;  /* 0x0000021508002986 */ /* 0x0001e2000c101524 */
[----:B------:R-:W-:Y:S05]  /*b0a0*/  @!P3 BRA `(.L_x_289) ;  /* 0x000000000004b947 */ /* 0x000fea0003800000 */
[----:B------:R2:W5:Y:S02]  /*b0b0*/  LDG.E.LTC128B.U16 R3, desc[UR36][R10.64] ;  /* 0x000000240a037981 */ /* 0x000564000c1e1520 */
.L_x_289:
[----:B------:R-:W-:Y:S05]  /*b0c0*/  BSYNC B1 ;  /* 0x0000000000017941 */ /* 0x000fea0003800000 */
.L_x_288:
[----:B--2--5:R-:W-:Y:S01]  /*b0d0*/  IMAD.U32 R11, R3, 0x10000, RZ ;  /* 0x00010000030b7824 */ /* 0x024fe200078e00ff */
[----:B------:R-:W-:Y:S01]  /*b0e0*/  IADD3 R10, P2, R8, R160, RZ ;  /* 0x000000a0080a7210 */ /* 0x000fe20007f5e0ff */
[----:B------:R-:W-:Y:S01]  /*b0f0*/  IMAD.X R15, R19, 0x1, R167, P5 ;  /* 0x00000001130f7824 */ /* 0x000fe200028e06a7 */
[----:B------:R-:W-:Y:S01]  /*b100*/  ISETP.GT.AND P5, PT, R0, 0x1, P1 ;  /* 0x000000010000780c */ /* 0x000fe20000fa4270 */
[----:B------:R-:W-:Y:S01]  /*b110*/  FMUL R11, R11, R16 ;  /* 0x000000100b0b7220 */ /* 0x000fe20000400000 */
[----:B------:R-:W-:Y:S01]  /*b120*/  BSSY B1, `(.L_x_290) ;  /* 0x000000b000017945 */ /* 0x000fe20003800000 */
[----:B------:R-:W-:-:S04]  /*b130*/  IMAD.WIDE.U32 R22, R22, UR43, R14 ;  /* 0x0000002b16167c25 */ /* 0x000fc8000f8e000e */
[----:B------:R-:W-:Y:S01]  /*b140*/  FFMA R11, R26, R2, R11 ;  /* 0x000000021a0b7223 */ /* 0x000fe2000000000b */
[----:B------:R-:W-:Y:S01]  /*b150*/  IMAD.IADD R159, R159, 0x1, R23 ;  /* 0x000000019f9f7824 */ /* 0x000fe200078e0217 */
[----:B------:R-:W-:-:S03]  /*b160*/  LEA R12, P4, R22, R12, 0x1 ;  /* 0x0000000c160c7211 */ /* 0x000fc600078808ff */
[----:B------:R-:W-:Y:S01]  /*b170*/  F2FP.BF16.F32.PACK_AB R14, RZ, R11 ;  /* 0x0000000bff0e723e */ /* 0x000fe200000010ff */
[----:B------:R-:W-:Y:S01]  /*b180*/  IMAD.X R11, R9, 0x1, R158, P2 ;  /* 0x00000001090b7824 */ /* 0x000fe200010e069e */
[----:B------:R-:W-:-:S04]  /*b190*/  LEA.HI.X R13, R22, R13, R159, 0x1, P4 ;  /* 0x0000000d160d7211 */ /* 0x000fc800020f0c9f */
[----:B------:R2:W-:Y:S01]  /*b1a0*/  @P3 STG.E.U16 desc[UR36][R10.64], R14 ;  /* 0x0000000e0a003986 */ /* 0x0005e2000c101524 */
[----:B------:R-:W-:Y:S05]  /*b1b0*/  @!P5 BRA `(.L_x_291) ;  /* 0x000000000004d947 */ /* 0x000fea0003800000 */
[----:B------:R3:W5:Y:S02]  /*b1c0*/  LDG.E.LTC128B.U16 R3, desc[UR36][R12.64+0x2] ;  /* 0x000002240c037981 */ /* 0x000764000c1e1520 */
.L_x_291:
[----:B------:R-:W-:Y:S05]  /*b1d0*/  BSYNC B1 ;  /* 0x0000000000017941 */ /* 0x000fea0003800000 */
.L_x_290:
[----:B-----5:R-:W-:Y:S01]  /*b1e0*/  IMAD.U32 R15, R3, 0x10000, RZ ;  /* 0x00010000030f7824 */ /* 0x020fe200078e00ff */
[----:B------:R-:W-:Y:S01]  /*b1f0*/  ISETP.GT.AND P2, PT, R0, 0x8, P0 ;  /* 0x000000080000780c */ /* 0x000fe20000744270 */
[----:B------:R-:W-:Y:S02]  /*b200*/  BSSY B1, `(.L_x_292) ;  /* 0x0000007000017945 */ /* 0x000fe40003800000 */
[----:B--2---:R-:W-:-:S04]  /*b210*/  FMUL R14, R15, R16 ;  /* 0x000000100f0e7220 */ /* 0x004fc80000400000 */
[----:B------:R-:W-:-:S05]  /*b220*/  FFMA R14, R27, R2, R14 ;  /* 0x000000021b0e7223 */ /* 0x000fca000000000e */
[----:B------:R-:W-:-:S05]  /*b230*/  F2FP.BF16.F32.PACK_AB R14, RZ, R14 ;  /* 0x0000000eff0e723e */ /* 0x000fca00000010ff */
[----:B------:R2:W-:Y:S01]  /*b240*/  @P5 STG.E.U16 desc[UR36][R10.64+0x2], R14 ;  /* 0x0000020e0a005986 */ /* 0x0005e2000c101524 */
[----:B------:R-:W-:Y:S05]  /*b250*/  @!P2 BRA `(.L_x_293) ;  /* 0x000000000004a947 */ /* 0x000fea0003800000 */
[----:B------:R4:W5:Y:S02]  /*b260*/  LDG.E.LTC128B.U16 R3, desc[UR36][R6.64+0x10] ;  /* 0x0000102406037981 */ /* 0x000964000c1e1520 */
.L_x_293:
[----:B------:R-:W-:Y:S05]  /*b270*/  BSYNC B1 ;  /* 0x0000000000017941 */ /* 0x000fea0003800000 */
.L_x_292:
[----:B--2--5:R-:W-:Y:S01]  /*b280*/  IMAD.U32 R11, R3, 0x10000, RZ ;  /* 0x00010000030b7824 */ /* 0x024fe200078e00ff */
[----:B------:R-:W-:Y:S01]  /*b290*/  ISETP.GT.AND P3, PT, R0, 0x9, P0 ;  /* 0x000000090000780c */ /* 0x000fe20000764270 */
[----:B------:R-:W-:Y:S02]  /*b2a0*/  BSSY B1, `(.L_x_294) ;  /* 0x0000007000017945 */ /* 0x000fe40003800000 */
[----:B------:R-:W-:-:S04]  /*b2b0*/  FMUL R11, R11, R16 ;  /* 0x000000100b0b7220 */ /* 0x000fc80000400000 */
[----:B------:R-:W-:-:S05]  /*b2c0*/  FFMA R11, R28, R2, R11 ;  /* 0x000000021c0b7223 */ /* 0x000fca000000000b */
[----:B------:R-:W-:-:S05]  /*b2d0*/  F2FP.BF16.F32.PACK_AB R11, RZ, R11 ;  /* 0x0000000bff0b723e */ /* 0x000fca00000010ff */
[----:B------:R2:W-:Y:S01]  /*b2e0*/  @P2 STG.E.U16 desc[UR36][R8.64+0x10], R11 ;  /* 0x0000100b08002986 */ /* 0x0005e2000c101524 */
[----:B------:R-:W-:Y:S05]  /*b2f0*/  @!P3 BRA `(.L_x_295) ;  /* 0x000000000004b947 */ /* 0x000fea0003800000 */
[----:B------:R0:W5:Y:S02]  /*b300*/  LDG.E.LTC128B.U16 R3, desc[UR36][R6.64+0x12] ;  /* 0x0000122406037981 */ /* 0x000164000c1e1520 */
.L_x_295:
[----:B------:R-:W-:Y:S05]  /*b310*/  BSYNC B1 ;  /* 0x0000000000017941 */ /* 0x000fea0003800000 */
.L_x_294:
[----:B--2--5:R-:W-:Y:S01]  /*b320*/  SHF.L.U32 R11, R3, 0x10, RZ ;  /* 0x00000010030b7819 */ /* 0x024fe200000006ff */
[----:B------:R-:W-:Y:S01]  /*b330*/  BSSY B1, `(.L_x_296) ;  /* 0x0000008000017945 */ /* 0x000fe20003800000 */
[----:B------:R-:W-:-:S03]  /*b340*/  ISETP.GT.AND P4, PT, R0, 0x8, P1 ;  /* 0x000000080000780c */ /* 0x000fc60000f84270 */
[----:B------:R-:W-:-:S04]  /*b350*/  FMUL R10, R11, R16 ;  /* 0x000000100b0a7220 */ /* 0x000fc80000400000 */
[----:B------:R-:W-:-:S05]  /*b360*/  FFMA R10, R29, R2, R10 ;  /* 0x000000021d0a7223 */ /* 0x000fca000000000a */
[----:B------:R-:W-:-:S05]  /*b370*/  F2FP.BF16.F32.PACK_AB R10, RZ, R10 ;  /* 0x0000000aff0a723e */ /* 0x000fca00000010ff */
[----:B------:R2:W-:Y:S01]  /*b380*/  @P3 STG.E.U16 desc[UR36][R8.64+0x12], R10 ;  /* 0x0000120a08003986 */ /* 0x0005e2000c101524 */
[----:B------:R-:W-:Y:S05]  /*b390*/  @!P4 BRA `(.L_x_297) ;  /* 0x000000000004c947 */ /* 0x000fea0003800000 */
[----:B------:R0:W5:Y:S02]  /*b3a0*/  LDG.E.LTC128B.U16 R3, desc[UR36][R12.64+0x10] ;  /* 0x000010240c037981 */ /* 0x000164000c1e1520 */
.L_x_297:
[----:B------:R-:W-:Y:S05]  /*b3b0*/  BSYNC B1 ;  /* 0x0000000000017941 */ /* 0x000fea0003800000 */
.L_x_296:
[----:B-----5:R-:W-:Y:S01]  /*b3c0*/  IMAD.U32 R11, R3, 0x10000, RZ ;  /* 0x00010000030b7824 */ /* 0x020fe200078e00ff */
[----:B--2---:R-:W-:Y:S01]  /*b3d0*/  IADD3 R10, P3, R160, R8, RZ ;  /* 0x00000008a00a7210 */ /* 0x004fe20007f7e0ff */
[----:B------:R-:W-:Y:S01]  /*b3e0*/  BSSY B1, `(.L_x_298) ;  /* 0x0000009000017945 */ /* 0x000fe20003800000 */
[----:B------:R-:W-:Y:S01]  /*b3f0*/  ISETP.GT.AND P2, PT, R0, 0x9, P1 ;  /* 0x000000090000780c */ /* 0x000fe20000f44270 */
[----:B------:R-:W-:-:S04]  /*b400*/  FMUL R11, R11, R16 ;  /* 0x000000100b0b7220 */ /* 0x000fc80000400000 */
[----:B------:R-:W-:-:S05]  /*b410*/  FFMA R11, R30, R2, R11 ;  /* 0x000000021e0b7223 */ /* 0x000fca000000000b */
[----:B------:R-:W-:Y:S01]  /*b420*/  F2FP.BF16.F32.PACK_AB R14, RZ, R11 ;  /* 0x0000000bff0e723e */ /* 0x000fe200000010ff */
[----:B------:R-:W-:-:S05]  /*b430*/  IMAD.X R11, R158, 0x1, R9, P3 ;  /* 0x000000019e0b7824 */ /* 0x000fca00018e0609 */
[----:B------:R2:W-:Y:S01]  /*b440*/  @P4 STG.E.U16 desc[UR36][R10.64+0x10], R14 ;  /* 0x0000100e0a004986 */ /* 0x0005e2000c101524 */
[----:B------:R-:W-:Y:S05]  /*b450*/  @!P2 BRA `(.L_x_299) ;  /* 0x000000000004a947 */ /* 0x000fea0003800000 */
[----:B------:R0:W5:Y:S02]  /*b460*/  LDG.E.LTC128B.U16 R3, desc[UR36][R12.64+0x12] ;  /* 0x000012240c037981 */ /* 0x000164000c1e1520 */
.L_x_299:
[----:B------:R-:W-:Y:S05]  /*b470*/  BSYNC B1 ;  /* 0x0000000000017941 */ /* 0x000fea0003800000 */
.L_x_298:
[----:B--2--5:R-:W-:Y:S01]  /*b480*/  IMAD.U32 R11, R3, 0x10000, RZ ;  /* 0x00010000030b7824 */ /* 0x024fe200078e00ff */
[----:B------:R-:W-:Y:S01]  /*b490*/  IADD3 R160, P3, P4, R160, R4, R161 ;  /* 0x00000004a0a07210 */ /* 0x000fe20007c7e0a1 */
[----:B------:R-:W-:Y:S01]  /*b4a0*/  BSSY B1, `(.L_x_300) ;  /* 0x0000009000017945 */ /* 0x000fe20003800000 */
[----:B------:R-:W-:Y:S01]  /*b4b0*/  ISETP.GT.AND P5, PT, R0, 0x10, P0 ;  /* 0x000000100000780c */ /* 0x000fe200007a4270 */
[----:B------:R-:W-:Y:S01]  /*b4c0*/  FMUL R10, R11, R16 ;  /* 0x000000100b0a7220 */ /* 0x000fe20000400000 */
[----:B------:R-:W-:-:S03]  /*b4d0*/  IADD3.X R161, R158, R5, R165, P3, P4 ;  /* 0x000000059ea17210 */ /* 0x000fc60001fe84a5 */
[----:B------:R-:W-:-:S05]  /*b4e0*/  FFMA R10, R31, R2, R10 ;  /* 0x000000021f0a7223 */ /* 0x000fca000000000a */
[----:B------:R-:W-:-:S05]  /*b4f0*/  F2FP.BF16.F32.PACK_AB R10, RZ, R10 ;  /* 0x0000000aff0a723e */ /* 0x000fca00000010ff */
[----:B------:R2:W-:Y:S01]  /*b500*/  @P2 STG.E.U16 desc[UR36][R160.64+0x12], R10 ;  /* 0x0000120aa0002986 */ /* 0x0005e2000c101524 */
[----:B------:R-:W-:Y:S05]  /*b510*/  @!P5 BRA `(.L_x_301) ;  /* 0x000000000004d947 */ /* 0x000fea0003800000 */
[----:B------:R0:W5:Y:S02]  /*b520*/  LDG.E.LTC128B.U16 R3, desc[UR36][R6.64+0x20] ;  /* 0x0000202406037981 */ /* 0x000164000c1e1520 */
.L_x_301:
[----:B------:R-:W-:Y:S05]  /*b530*/  BSYNC B1 ;  /* 0x0000000000017941 */ /* 0x000fea0003800000 */
.L_x_300:
[----:B-----5:R-:W-:Y:S01]  /*b540*/  IMAD.U32 R5, R3, 0x10000, RZ ;  /* 0x0001000003057824 */ /* 0x020fe200078e00ff */
        /* <DEDUP_REMOVED lines=8> */
.L_x_303:
[----:B------:R-:W-:Y:S05]  /*b5d0*/  BSYNC B1 ;  /* 0x0000000000017941 */ /* 0x000fea0003800000 */
.L_x_302:
[----:B0----5:R-:W-:Y:S01]  /*b5e0*/  IMAD.U32 R5, R3, 0x10000, RZ ;  /* 0x0001000003057824 */ /* 0x021fe200078e00ff */
        /* <DEDUP_REMOVED lines=8> */
.L_x_305:
[----:B------:R-:W-:Y:S05]  /*b670*/  BSYNC B1 ;  /* 0x0000000000017941 */ /* 0x000fea0003800000 */
.L_x_304:
[----:B-----5:R-:W-:Y:S01]  /*b680*/  IMAD.U32 R5, R3, 0x10000, RZ ;  /* 0x0001000003057824 */ /* 0x020fe200078e00ff */
[----:B------:R-:W-:Y:S01]  /*b690*/  ISETP.GT.AND P2, PT, R0, 0x11, P1 ;  /* 0x000000110000780c */ /* 0x000fe20000f44270 */
[----:B0-----:R-:W-:Y:S01]  /*b6a0*/  @P3 IMAD.MOV.U32 R4, RZ, RZ, R160 ;  /* 0x000000ffff043224 */ /* 0x001fe200078e00a0 */
[----:B------:R-:W-:Y:S01]  /*b6b0*/  BSSY B1, `(.L_x_306) ;  /* 0x0000009000017945 */ /* 0x000fe20003800000 */
[----:B------:R-:W-:-:S04]  /*b6c0*/  FMUL R5, R5, R16 ;  /* 0x0000001005057220 */ /* 0x000fc80000400000 */
[----:B------:R-:W-:-:S05]  /*b6d0*/  FFMA R5, R34, R2, R5 ;  /* 0x0000000222057223 */ /* 0x000fca0000000005 */
[----:B------:R-:W-:-:S04]  /*b6e0*/  F2FP.BF16.F32.PACK_AB R5, RZ, R5 ;  /* 0x00000005ff05723e */ /* 0x000fc800000010ff */
[----:B--2---:R-:W-:Y:S01]  /*b6f0*/  PRMT R10, R5, 0x7610, R10 ;  /* 0x00007610050a7816 */ /* 0x004fe2000000000a */
[----:B------:R-:W-:-:S05]  /*b700*/  @P3 IMAD.MOV.U32 R5, RZ, RZ, R161 ;  /* 0x000000ffff053224 */ /* 0x000fca00078e00a1 */
[----:B------:R0:W-:Y:S01]  /*b710*/  @P3 STG.E.U16 desc[UR36][R4.64+0x20], R10 ;  /* 0x0000200a04003986 */ /* 0x0001e2000c101524 */
[----:B------:R-:W-:Y:S05]  /*b720*/  @!P2 BRA `(.L_x_307) ;  /* 0x000000000004a947 */ /* 0x000fea0003800000 */
[----:B------:R2:W5:Y:S02]  /*b730*/  LDG.E.LTC128B.U16 R3, desc[UR36][R12.64+0x22] ;  /* 0x000022240c037981 */ /* 0x000564000c1e1520 */
.L_x_307:
[----:B------:R-:W-:Y:S05]  /*b740*/  BSYNC B1 ;  /* 0x0000000000017941 */ /* 0x000fea0003800000 */
.L_x_306:
[----:B0----5:R-:W-:Y:S01]  /*b750*/  SHF.L.U32 R5, R3, 0x10, RZ ;  /* 0x0000001003057819 */ /* 0x021fe200000006ff */
[----:B------:R-:W-:Y:S01]  /*b760*/  BSSY B1, `(.L_x_308) ;  /* 0x000000b000017945 */ /* 0x000fe20003800000 */
[----:B------:R-:W-:-:S03]  /*b770*/  ISETP.GT.AND P3, PT, R0, 0x18, P0 ;  /* 0x000000180000780c */ /* 0x000fc60000764270 */
[----:B------:R-:W-:Y:S01]  /*b780*/  FMUL R4, R5, R16 ;  /* 0x0000001005047220 */ /* 0x000fe20000400000 */
[----:B------:R-:W-:-:S03]  /*b790*/  @P2 IMAD.MOV.U32 R5, RZ, RZ, R161 ;  /* 0x000000ffff052224 */ /* 0x000fc600078e00a1 */
[----:B------:R-:W-:-:S05]  /*b7a0*/  FFMA R4, R35, R2, R4 ;  /* 0x0000000223047223 */ /* 0x000fca0000000004 */
[----:B------:R-:W-:-:S04]  /*b7b0*/  F2FP.BF16.F32.PACK_AB R4, RZ, R4 ;  /* 0x00000004ff04723e */ /* 0x000fc800000010ff */
[----:B------:R-:W-:Y:S01]  /*b7c0*/  PRMT R10, R4, 0x7610, R10 ;  /* 0x00007610040a7816 */ /* 0x000fe2000000000a */
[----:B------:R-:W-:-:S05]  /*b7d0*/  @P2 IMAD.MOV.U32 R4, RZ, RZ, R160 ;  /* 0x000000ffff042224 */ /* 0x000fca00078e00a0 */
[----:B------:R0:W-:Y:S01]  /*b7e0*/  @P2 STG.E.U16 desc[UR36][R4.64+0x22], R10 ;  /* 0x0000220a04002986 */ /* 0x0001e2000c101524 */
[----:B------:R-:W-:Y:S05]  /*b7f0*/  @!P3 BRA `(.L_x_309) ;  /* 0x000000000004b947 */ /* 0x000fea0003800000 */
[----:B------:R0:W5:Y:S02]  /*b800*/  LDG.E.LTC128B.U16 R3, desc[UR36][R6.64+0x30] ;  /* 0x0000302406037981 */ /* 0x000164000c1e1520 */
.L_x_309:
[----:B------:R-:W-:Y:S05]  /*b810*/  BSYNC B1 ;  /* 0x0000000000017941 */ /* 0x000fea0003800000 */
.L_x_308:
        /* <DEDUP_REMOVED lines=9> */
.L_x_311:
[----:B------:R-:W-:Y:S05]  /*b8b0*/  BSYNC B1 ;  /* 0x0000000000017941 */ /* 0x000fea0003800000 */
.L_x_310:
        /* <DEDUP_REMOVED lines=9> */
.L_x_313:
[----:B------:R-:W-:Y:S05]  /*b950*/  BSYNC B1 ;  /* 0x0000000000017941 */ /* 0x000fea0003800000 */
.L_x_312:
[----:B-----5:R-:W-:Y:S01]  /*b960*/  IMAD.U32 R5, R3, 0x10000, RZ ;  /* 0x0001000003057824 */ /* 0x020fe200078e00ff */
[----:B------:R-:W-:Y:S01]  /*b970*/  ISETP.GT.AND P2, PT, R0, 0x19, P1 ;  /* 0x000000190000780c */ /* 0x000fe20000f44270 */
[----:B0-----:R-:W-:Y:S01]  /*b980*/  @P3 IMAD.MOV.U32 R4, RZ, RZ, R160 ;  /* 0x000000ffff043224 */ /* 0x001fe200078e00a0 */
[----:B------:R-:W-:Y:S01]  /*b990*/  BSSY B1, `(.L_x_314) ;  /* 0x0000009000017945 */ /* 0x000fe20003800000 */
[----:B------:R-:W-:-:S04]  /*b9a0*/  FMUL R5, R5, R16 ;  /* 0x0000001005057220 */ /* 0x000fc80000400000 */
[----:B------:R-:W-:-:S05]  /*b9b0*/  FFMA R5, R38, R2, R5 ;  /* 0x0000000226057223 */ /* 0x000fca0000000005 */
[----:B------:R-:W-:-:S04]  /*b9c0*/  F2FP.BF16.F32.PACK_AB R5, RZ, R5 ;  /* 0x00000005ff05723e */ /* 0x000fc800000010ff */
[----:B------:R-:W-:Y:S01]  /*b9d0*/  PRMT R10, R5, 0x7610, R10 ;  /* 0x00007610050a7816 */ /* 0x000fe2000000000a */
[----:B------:R-:W-:-:S05]  /*b9e0*/  @P3 IMAD.MOV.U32 R5, RZ, RZ, R161 ;  /* 0x000000ffff053224 */ /* 0x000fca00078e00a1 */
[----:B------:R0:W-:Y:S01]  /*b9f0*/  @P3 STG.E.U16 desc[UR36][R4.64+0x30], R10 ;  /* 0x0000300a04003986 */ /* 0x0001e2000c101524 */
[----:B------:R-:W-:Y:S05]  /*ba00*/  @!P2 BRA `(.L_x_315) ;  /* 0x000000000004a947 */ /* 0x000fea0003800000 */
[----:B------:R0:W5:Y:S02]  /*ba10*/  LDG.E.LTC128B.U16 R3, desc[UR36][R12.64+0x32] ;  /* 0x000032240c037981 */ /* 0x000164000c1e1520 */
.L_x_315:
[----:B------:R-:W-:Y:S05]  /*ba20*/  BSYNC B1 ;  /* 0x0000000000017941 */ /* 0x000fea0003800000 */
.L_x_314:
[----:B0----5:R-:W-:Y:S01]  /*ba30*/  IMAD.U32 R5, R3, 0x10000, RZ ;  /* 0x0001000003057824 */ /* 0x021fe200078e00ff */
[----:B------:R-:W-:Y:S01]  /*ba40*/  ISETP.GT.AND P3, PT, R0, 0x20, P0 ;  /* 0x000000200000780c */ /* 0x000fe20000764270 */
[----:B------:R-:W-:Y:S02]  /*ba50*/  BSSY B1, `(.L_x_316) ;  /* 0x000000a000017945 */ /* 0x000fe40003800000 */
[----:B------:R-:W-:Y:S01]  /*ba60*/  FMUL R4, R5, R16 ;  /* 0x0000001005047220 */ /* 0x000fe20000400000 */
[----:B------:R-:W-:-:S03]  /*ba70*/  @P2 IMAD.MOV.U32 R5, RZ, RZ, R161 ;  /* 0x000000ffff052224 */ /* 0x000fc600078e00a1 */
[----:B------:R-:W-:-:S05]  /*ba80*/  FFMA R4, R39, R2, R4 ;  /* 0x0000000227047223 */ /* 0x000fca0000000004 */
[----:B------:R-:W-:-:S04]  /*ba90*/  F2FP.BF16.F32.PACK_AB R4, RZ, R4 ;  /* 0x00000004ff04723e */ /* 0x000fc800000010ff */
[----:B------:R-:W-:Y:S02]  /*baa0*/  PRMT R10, R4, 0x7610, R10 ;  /* 0x00007610040a7816 */ /* 0x000fe4000000000a */
[----:B------:R-:W-:-:S05]  /*bab0*/  @P2 MOV R4, R160 ;  /* 0x000000a000042202 */ /* 0x000fca0000000f00 */
[----:B------:R0:W-:Y:S01]  /*bac0*/  @P2 STG.E.U16 desc[UR36][R4.64+0x32], R10 ;  /* 0x0000320a04002986 */ /* 0x0001e2000c101524 */
[----:B------:R-:W-:Y:S05]  /*bad0*/  @!P3 BRA `(.L_x_317) ;  /* 0x000000000004b947 */ /* 0x000fea0003800000 */
[----:B------:R0:W5:Y:S02]  /*bae0*/  LDG.E.LTC128B.U16 R3, desc[UR36][R6.64+0x40] ;  /* 0x0000402406037981 */ /* 0x000164000c1e1520 */
.L_x_317:
[----:B------:R-:W-:Y:S05]  /*baf0*/  BSYNC B1 ;  /* 0x0000000000017941 */ /* 0x000fea0003800000 */
.L_x_316:
        /* <DEDUP_REMOVED lines=9> */
.L_x_319:
[----:B------:R-:W-:Y:S05]  /*bb90*/  BSYNC B1 ;  /* 0x0000000000017941 */ /* 0x000fea0003800000 */
.L_x_318:
        /* <DEDUP_REMOVED lines=9> */
.L_x_321:
[----:B------:R-:W-:Y:S05]  /*bc30*/  BSYNC B1 ;  /* 0x0000000000017941 */ /* 0x000fea0003800000 */
.L_x_320:
        /* <DEDUP_REMOVED lines=12> */
.L_x_323:
[----:B------:R-:W-:Y:S05]  /*bd00*/  BSYNC B1 ;  /* 0x0000000000017941 */ /* 0x000fea0003800000 */
.L_x_322:
[----:B0----5:R-:W-:Y:S01]  /*bd10*/  IMAD.U32 R5, R3, 0x10000, RZ ;  /* 0x0001000003057824 */ /* 0x021fe200078e00ff */
[----:B------:R-:W-:Y:S01]  /*bd20*/  ISETP.GT.AND P3, PT, R0, 0x28, P0 ;  /* 0x000000280000780c */ /* 0x000fe20000764270 */
[----:B------:R-:W-:Y:S02]  /*bd30*/  BSSY B1, `(.L_x_324) ;  /* 0x000000a000017945 */ /* 0x000fe40003800000 */
[----:B------:R-:W-:Y:S01]  /*bd40*/  FMUL R4, R5, R16 ;  /* 0x0000001005047220 */ /* 0x000fe20000400000 */
[----:B------:R-:W-:-:S03]  /*bd50*/  @P2 MOV R5, R161 ;  /* 0x000000a100052202 */ /* 0x000fc60000000f00 */
[----:B------:R-:W-:-:S05]  /*bd60*/  FFMA R4, R43, R2, R4 ;  /* 0x000000022b047223 */ /* 0x000fca0000000004 */
[----:B------:R-:W-:-:S04]  /*bd70*/  F2FP.BF16.F32.PACK_AB R4, RZ, R4 ;  /* 0x00000004ff04723e */ /* 0x000fc800000010ff */
[----:B------:R-:W-:Y:S01]  /*bd80*/  PRMT R10, R4, 0x7610, R10 ;  /* 0x00007610040a7816 */ /* 0x000fe2000000000a */
[----:B------:R-:W-:-:S05]  /*bd90*/  @P2 IMAD.MOV.U32 R4, RZ, RZ, R160 ;  /* 0x000000ffff042224 */ /* 0x000fca00078e00a0 */
[----:B------:R0:W-:Y:S01]  /*bda0*/  @P2 STG.E.U16 desc[UR36][R4.64+0x42], R10 ;  /* 0x0000420a04002986 */ /* 0x0001e2000c101524 */
[----:B------:R-:W-:Y:S05]  /*bdb0*/  @!P3 BRA `(.L_x_325) ;  /* 0x000000000004b947 */ /* 0x000fea0003800000 */
[----:B------:R0:W5:Y:S02]  /*bdc0*/  LDG.E.LTC128B.U16 R3, desc[UR36][R6.64+0x50] ;  /* 0x0000502406037981 */ /* 0x000164000c1e1520 */
.L_x_325:
[----:B------:R-:W-:Y:S05]  /*bdd0*/  BSYNC B1 ;  /* 0x0000000000017941 */ /* 0x000fea0003800000 */
.L_x_324:
        /* <DEDUP_REMOVED lines=9> */
.L_x_327:
[----:B------:R-:W-:Y:S05]  /*be70*/  BSYNC B1 ;  /* 0x0000000000017941 */ /* 0x000fea0003800000 */
.L_x_326:
        /* <DEDUP_REMOVED lines=9> */
.L_x_329:
[----:B------:R-:W-:Y:S05]  /*bf10*/  BSYNC B1 ;  /* 0x0000000000017941 */ /* 0x000fea0003800000 */
.L_x_328:
        /* <DEDUP_REMOVED lines=12> */
.L_x_331:
[----:B------:R-:W-:Y:S05]  /*bfe0*/  BSYNC B1 ;  /* 0x0000000000017941 */ /* 0x000fea0003800000 */
.L_x_330:
[----:B0----5:R-:W-:Y:S01]  /*bff0*/  IMAD.U32 R5, R3, 0x10000, RZ ;  /* 0x0001000003057824 */ /* 0x021fe200078e00ff */
[----:B------:R-:W-:Y:S01]  /*c000*/  ISETP.GT.AND P3, PT, R0, 0x30, P0 ;  /* 0x000000300000780c */ /* 0x000fe20000764270 */
[----:B------:R-:W-:Y:S02]  /*c010*/  BSSY B1, `(.L_x_332) ;  /* 0x000000a000017945 */ /* 0x000fe40003800000 */
        /* <DEDUP_REMOVED lines=9> */
.L_x_333:
[----:B------:R-:W-:Y:S05]  /*c0b0*/  BSYNC B1 ;  /* 0x0000000000017941 */ /* 0x000fea0003800000 */
.L_x_332:
[----:B0----5:R-:W-:Y:S01]  /*c0c0*/  SHF.L.U32 R5, R3, 0x10, RZ ;  /* 0x0000001003057819 */ /* 0x021fe200000006ff */
        /* <DEDUP_REMOVED lines=8> */
.L_x_335:
[----:B------:R-:W-:Y:S05]  /*c150*/  BSYNC B1 ;  /* 0x0000000000017941 */ /* 0x000fea0003800000 */
.L_x_334:
        /* <DEDUP_REMOVED lines=9> */
.L_x_337:
[----:B------:R-:W-:Y:S05]  /*c1f0*/  BSYNC B1 ;  /* 0x0000000000017941 */ /* 0x000fea0003800000 */
.L_x_336:
        /* <DEDUP_REMOVED lines=12> */
.L_x_339:
[----:B------:R-:W-:Y:S05]  /*c2c0*/  BSYNC B1 ;  /* 0x0000000000017941 */ /* 0x000fea0003800000 */
.L_x_338:
        /* <DEDUP_REMOVED lines=12> */
.L_x_341:
[----:B------:R-:W-:Y:S05]  /*c390*/  BSYNC B1 ;  /* 0x0000000000017941 */ /* 0x000fea0003800000 */
.L_x_340:
        /* <DEDUP_REMOVED lines=9> */
.L_x_343:
[----:B------:R-:W-:Y:S05]  /*c430*/  BSYNC B1 ;  /* 0x0000000000017941 */ /* 0x000fea0003800000 */
.L_x_342:
        /* <DEDUP_REMOVED lines=9> */
.L_x_345:
[----:B------:R-:W-:Y:S05]  /*c4d0*/  BSYNC B1 ;  /* 0x0000000000017941 */ /* 0x000fea0003800000 */
.L_x_344:
        /* <DEDUP_REMOVED lines=12> */
.L_x_347:
[----:B------:R-:W-:Y:S05]  /*c5a0*/  BSYNC B1 ;  /* 0x0000000000017941 */ /* 0x000fea0003800000 */
.L_x_346:
        /* <DEDUP_REMOVED lines=12> */
.L_x_349:
[----:B------:R-:W-:Y:S05]  /*c670*/  BSYNC B1 ;  /* 0x0000000000017941 */ /* 0x000fea0003800000 */
.L_x_348:
        /* <DEDUP_REMOVED lines=9> */
.L_x_351:
[----:B------:R-:W-:Y:S05]  /*c710*/  BSYNC B1 ;  /* 0x0000000000017941 */ /* 0x000fea0003800000 */
.L_x_350:
        /* <DEDUP_REMOVED lines=9> */
.L_x_353:
[----:B------:R-:W-:Y:S05]  /*c7b0*/  BSYNC B1 ;  /* 0x0000000000017941 */ /* 0x000fea0003800000 */
.L_x_352:
[----:B-----5:R-:W-:Y:S01]  /*c7c0*/  SHF.L.U32 R5, R3, 0x10, RZ ;  /* 0x0000001003057819 */ /* 0x020fe200000006ff */
[----:B0-----:R-:W-:Y:S01]  /*c7d0*/  @P3 IMAD.MOV.U32 R4, RZ, RZ, R160 ;  /* 0x000000ffff043224 */ /* 0x001fe200078e00a0 */
[----:B------:R-:W-:Y:S01]  /*c7e0*/  ISETP.GT.AND P2, PT, R0, 0x41, P1 ;  /* 0x000000410000780c */ /* 0x000fe20000f44270 */
[----:B------:R-:W-:Y:S02]  /*c7f0*/  BSSY B1, `(.L_x_354) ;  /* 0x0000009000017945 */ /* 0x000fe40003800000 */
        /* <DEDUP_REMOVED lines=8> */
.L_x_355:
[----:B------:R-:W-:Y:S05]  /*c880*/  BSYNC B1 ;  /* 0x0000000000017941 */ /* 0x000fea0003800000 */
.L_x_354:
        /* <DEDUP_REMOVED lines=12> */
.L_x_357:
[----:B------:R-:W-:Y:S05]  /*c950*/  BSYNC B1 ;  /* 0x0000000000017941 */ /* 0x000fea0003800000 */
.L_x_356:
        /* <DEDUP_REMOVED lines=9> */
.L_x_359:
[----:B------:R-:W-:Y:S05]  /*c9f0*/  BSYNC B1 ;  /* 0x0000000000017941 */ /* 0x000fea0003800000 */
.L_x_358:
        /* <DEDUP_REMOVED lines=9> */
.L_x_361:
[----:B------:R-:W-:Y:S05]  /*ca90*/  BSYNC B1 ;  /* 0x0000000000017941 */ /* 0x000fea0003800000 */
.L_x_360:
[----:B-----5:R-:W-:Y:S01]  /*caa0*/  IMAD.U32 R5, R3, 0x10000, RZ ;  /* 0x0001000003057824 */ /* 0x020fe200078e00ff */
[----:B0-----:R-:W-:Y:S01]  /*cab0*/  @P3 MOV R4, R160 ;  /* 0x000000a000043202 */ /* 0x001fe20000000f00 */
[----:B------:R-:W-:Y:S01]  /*cac0*/  BSSY B1, `(.L_x_362) ;  /* 0x000000a000017945 */ /* 0x000fe20003800000 */
[----:B------:R-:W-:Y:S01]  /*cad0*/  ISETP.GT.AND P2, PT, R0, 0x49, P1 ;  /* 0x000000490000780c */ /* 0x000fe20000f44270 */
        /* <DEDUP_REMOVED lines=8> */
.L_x_363:
[----:B------:R-:W-:Y:S05]  /*cb60*/  BSYNC B1 ;  /* 0x0000000000017941 */ /* 0x000fea0003800000 */
.L_x_362:
        /* <DEDUP_REMOVED lines=12> */
.L_x_365:
[----:B------:R-:W-:Y:S05]  /*cc30*/  BSYNC B1 ;  /* 0x0000000000017941 */ /* 0x000fea0003800000 */
.L_x_364:
        /* <DEDUP_REMOVED lines=9> */
.L_x_367:
[----:B------:R-:W-:Y:S05]  /*ccd0*/  BSYNC B1 ;  /* 0x0000000000017941 */ /* 0x000fea0003800000 */
.L_x_366:
        /* <DEDUP_REMOVED lines=9> */
.L_x_369:
[----:B------:R-:W-:Y:S05]  /*cd70*/  BSYNC B1 ;  /* 0x0000000000017941 */ /* 0x000fea0003800000 */
.L_x_368:
[----:B-----5:R-:W-:Y:S01]  /*cd80*/  IMAD.U32 R5, R3, 0x10000, RZ ;  /* 0x0001000003057824 */ /* 0x020fe200078e00ff */
[----:B------:R-:W-:Y:S01]  /*cd90*/  ISETP.GT.AND P2, PT, R0, 0x51, P1 ;  /* 0x000000510000780c */ /* 0x000fe20000f44270 */
[----:B0-----:R-:W-:Y:S01]  /*cda0*/  @P3 IMAD.MOV.U32 R4, RZ, RZ, R160 ;  /* 0x000000ffff043224 */ /* 0x001fe200078e00a0 */
[----:B------:R-:W-:Y:S01]  /*cdb0*/  BSSY B1, `(.L_x_370) ;  /* 0x0000009000017945 */ /* 0x000fe20003800000 */
[----:B------:R-:W-:-:S04]  /*cdc0*/  FMUL R5, R5, R16 ;  /* 0x0000001005057220 */ /* 0x000fc80000400000 */
[----:B------:R-:W-:-:S05]  /*cdd0*/  FFMA R5, R66, R2, R5 ;  /* 0x0000000242057223 */ /* 0x000fca0000000005 */
[----:B------:R-:W-:-:S04]  /*cde0*/  F2FP.BF16.F32.PACK_AB R5, RZ, R5 ;  /* 0x00000005ff05723e */ /* 0x000fc800000010ff */
[----:B------:R-:W-:Y:S02]  /*cdf0*/  PRMT R10, R5, 0x7610, R10 ;  /* 0x00007610050a7816 */ /* 0x000fe4000000000a */
[----:B------:R-:W-:-:S05]  /*ce00*/  @P3 MOV R5, R161 ;  /* 0x000000a100053202 */ /* 0x000fca0000000f00 */
[----:B------:R0:W-:Y:S01]  /*ce10*/  @P3 STG.E.U16 desc[UR36][R4.64+0xa0], R10 ;  /* 0x0000a00a04003986 */ /* 0x0001e2000c101524 */
[----:B------:R-:W-:Y:S05]  /*ce20*/  @!P2 BRA `(.L_x_371) ;  /* 0x000000000004a947 */ /* 0x000fea0003800000 */
[----:B------:R0:W5:Y:S02]  /*ce30*/  LDG.E.LTC128B.U16 R3, desc[UR36][R12.64+0xa2] ;  /* 0x0000a2240c037981 */ /* 0x000164000c1e1520 */
.L_x_371:
[----:B------:R-:W-:Y:S05]  /*ce40*/  BSYNC B1 ;  /* 0x0000000000017941 */ /* 0x000fea0003800000 */
.L_x_370:
        /* <DEDUP_REMOVED lines=12> */
.L_x_373:
[----:B------:R-:W-:Y:S05]  /*cf10*/  BSYNC B1 ;  /* 0x0000000000017941 */ /* 0x000fea0003800000 */
.L_x_372:
        /* <DEDUP_REMOVED lines=9> */
.L_x_375:
[----:B------:R-:W-:Y:S05]  /*cfb0*/  BSYNC B1 ;  /* 0x0000000000017941 */ /* 0x000fea0003800000 */
.L_x_374:
        /* <DEDUP_REMOVED lines=9> */
.L_x_377:
[----:B------:R-:W-:Y:S05]  /*d050*/  BSYNC B1 ;  /* 0x0000000000017941 */ /* 0x000fea0003800000 */
.L_x_376:
        /* <DEDUP_REMOVED lines=12> */
.L_x_379:
[----:B------:R-:W-:Y:S05]  /*d120*/  BSYNC B1 ;  /* 0x0000000000017941 */ /* 0x000fea0003800000 */
.L_x_378:
        /* <DEDUP_REMOVED lines=12> */
.L_x_381:
[----:B------:R-:W-:Y:S05]  /*d1f0*/  BSYNC B1 ;  /* 0x0000000000017941 */ /* 0x000fea0003800000 */
.L_x_380:
        /* <DEDUP_REMOVED lines=9> */
.L_x_383:
[----:B------:R-:W-:Y:S05]  /*d290*/  BSYNC B1 ;  /* 0x0000000000017941 */ /* 0x000fea0003800000 */
.L_x_382:
        /* <DEDUP_REMOVED lines=9> */
.L_x_385:
[----:B------:R-:W-:Y:S05]  /*d330*/  BSYNC B1 ;  /* 0x0000000000017941 */ /* 0x000fea0003800000 */
.L_x_384:
        /* <DEDUP_REMOVED lines=12> */
.L_x_387:
[----:B------:R-:W-:Y:S05]  /*d400*/  BSYNC B1 ;  /* 0x0000000000017941 */ /* 0x000fea0003800000 */
.L_x_386:
        /* <DEDUP_REMOVED lines=12> */
.L_x_389:
[----:B------:R-:W-:Y:S05]  /*d4d0*/  BSYNC B1 ;  /* 0x0000000000017941 */ /* 0x000fea0003800000 */
.L_x_388:
        /* <DEDUP_REMOVED lines=9> */
.L_x_391:
[----:B------:R-:W-:Y:S05]  /*d570*/  BSYNC B1 ;  /* 0x0000000000017941 */ /* 0x000fea0003800000 */
.L_x_390:
        /* <DEDUP_REMOVED lines=9> */
.L_x_393:
[----:B------:R-:W-:Y:S05]  /*d610*/  BSYNC B1 ;  /* 0x0000000000017941 */ /* 0x000fea0003800000 */
.L_x_392:
        /* <DEDUP_REMOVED lines=12> */
.L_x_395:
[----:B------:R-:W-:Y:S05]  /*d6e0*/  BSYNC B1 ;  /* 0x0000000000017941 */ /* 0x000fea0003800000 */
.L_x_394:
        /* <DEDUP_REMOVED lines=12> */
.L_x_397:
[----:B------:R-:W-:Y:S05]  /*d7b0*/  BSYNC B1 ;  /* 0x0000000000017941 */ /* 0x000fea0003800000 */
.L_x_396:
        /* <DEDUP_REMOVED lines=9> */
.L_x_399:
[----:B------:R-:W-:Y:S05]  /*d850*/  BSYNC B1 ;  /* 0x0000000000017941 */ /* 0x000fea0003800000 */
.L_x_398:
        /* <DEDUP_REMOVED lines=9> */
.L_x_401:
[----:B------:R-:W-:Y:S05]  /*d8f0*/  BSYNC B1 ;  /* 0x0000000000017941 */ /* 0x000fea0003800000 */
.L_x_400:
        /* <DEDUP_REMOVED lines=12> */
.L_x_403:
[----:B------:R-:W-:Y:S05]  /*d9c0*/  BSYNC B1 ;  /* 0x0000000000017941 */ /* 0x000fea0003800000 */
.L_x_402:
        /* <DEDUP_REMOVED lines=12> */
.L_x_405:
[----:B------:R-:W-:Y:S05]  /*da90*/  BSYNC B1 ;  /* 0x0000000000017941 */ /* 0x000fea0003800000 */
.L_x_404:
        /* <DEDUP_REMOVED lines=9> */
.L_x_407:
[----:B------:R-:W-:Y:S05]  /*db30*/  BSYNC B1 ;  /* 0x0000000000017941 */ /* 0x000fea0003800000 */
.L_x_406:
        /* <DEDUP_REMOVED lines=9> */
.L_x_409:
[----:B------:R-:W-:Y:S05]  /*dbd0*/  BSYNC B1 ;  /* 0x0000000000017941 */ /* 0x000fea0003800000 */
.L_x_408:
        /* <DEDUP_REMOVED lines=12> */
.L_x_411:
[----:B------:R-:W-:Y:S05]  /*dca0*/  BSYNC B1 ;  /* 0x0000000000017941 */ /* 0x000fea0003800000 */
.L_x_410:
        /* <DEDUP_REMOVED lines=12> */
.L_x_413:
[----:B------:R-:W-:Y:S05]  /*dd70*/  BSYNC B1 ;  /* 0x0000000000017941 */ /* 0x000fea0003800000 */
.L_x_412:
        /* <DEDUP_REMOVED lines=9> */
.L_x_415:
[----:B------:R-:W-:Y:S05]  /*de10*/  BSYNC B1 ;  /* 0x0000000000017941 */ /* 0x000fea0003800000 */
.L_x_414:
        /* <DEDUP_REMOVED lines=9> */
.L_x_417:
[----:B------:R-:W-:Y:S05]  /*deb0*/  BSYNC B1 ;  /* 0x0000000000017941 */ /* 0x000fea0003800000 */
.L_x_416:
        /* <DEDUP_REMOVED lines=12> */
.L_x_419:
[----:B------:R-:W-:Y:S05]  /*df80*/  BSYNC B1 ;  /* 0x0000000000017941 */ /* 0x000fea0003800000 */
.L_x_418:
        /* <DEDUP_REMOVED lines=12> */
.L_x_421:
[----:B------:R-:W-:Y:S05]  /*e050*/  BSYNC B1 ;  /* 0x0000000000017941 */ /* 0x000fea0003800000 */
.L_x_420:
        /* <DEDUP_REMOVED lines=9> */
.L_x_423:
[----:B------:R-:W-:Y:S05]  /*e0f0*/  BSYNC B1 ;  /* 0x0000000000017941 */ /* 0x000fea0003800000 */
.L_x_422:
        /* <DEDUP_REMOVED lines=9> */
.L_x_425:
[----:B------:R-:W-:Y:S05]  /*e190*/  BSYNC B1 ;  /* 0x0000000000017941 */ /* 0x000fea0003800000 */
.L_x_424:
        /* <DEDUP_REMOVED lines=12> */
.L_x_427:
[----:B------:R-:W-:Y:S05]  /*e260*/  BSYNC B1 ;  /* 0x0000000000017941 */ /* 0x000fea0003800000 */
.L_x_426:
        /* <DEDUP_REMOVED lines=12> */
.L_x_429:
[----:B------:R-:W-:Y:S05]  /*e330*/  BSYNC B1 ;  /* 0x0000000000017941 */ /* 0x000fea0003800000 */
.L_x_428:
        /* <DEDUP_REMOVED lines=9> */
.L_x_431:
[----:B------:R-:W-:Y:S05]  /*e3d0*/  BSYNC B1 ;  /* 0x0000000000017941 */ /* 0x000fea0003800000 */
.L_x_430:
        /* <DEDUP_REMOVED lines=9> */
.L_x_433:
[----:B------:R-:W-:Y:S05]  /*e470*/  BSYNC B1 ;  /* 0x0000000000017941 */ /* 0x000fea0003800000 */
.L_x_432:
        /* <DEDUP_REMOVED lines=12> */
.L_x_435:
[----:B------:R-:W-:Y:S05]  /*e540*/  BSYNC B1 ;  /* 0x0000000000017941 */ /* 0x000fea0003800000 */
.L_x_434:
        /* <DEDUP_REMOVED lines=12> */
.L_x_437:
[----:B------:R-:W-:Y:S05]  /*e610*/  BSYNC B1 ;  /* 0x0000000000017941 */ /* 0x000fea0003800000 */
.L_x_436:
        /* <DEDUP_REMOVED lines=9> */
.L_x_439:
[----:B------:R-:W-:Y:S05]  /*e6b0*/  BSYNC B1 ;  /* 0x0000000000017941 */ /* 0x000fea0003800000 */
.L_x_438:
        /* <DEDUP_REMOVED lines=9> */
.L_x_441:
[----:B------:R-:W-:Y:S05]  /*e750*/  BSYNC B1 ;  /* 0x0000000000017941 */ /* 0x000fea0003800000 */
.L_x_440:
        /* <DEDUP_REMOVED lines=12> */
.L_x_443:
[----:B------:R-:W-:Y:S05]  /*e820*/  BSYNC B1 ;  /* 0x0000000000017941 */ /* 0x000fea0003800000 */
.L_x_442:
        /* <DEDUP_REMOVED lines=12> */
.L_x_445:
[----:B------:R-:W-:Y:S05]  /*e8f0*/  BSYNC B1 ;  /* 0x0000000000017941 */ /* 0x000fea0003800000 */
.L_x_444:
        /* <DEDUP_REMOVED lines=9> */
.L_x_447:
[----:B------:R-:W-:Y:S05]  /*e990*/  BSYNC B1 ;  /* 0x0000000000017941 */ /* 0x000fea0003800000 */
.L_x_446:
        /* <DEDUP_REMOVED lines=9> */
.L_x_449:
[----:B------:R-:W-:Y:S05]  /*ea30*/  BSYNC B1 ;  /* 0x0000000000017941 */ /* 0x000fea0003800000 */
.L_x_448:
        /* <DEDUP_REMOVED lines=12> */
.L_x_451:
[----:B------:R-:W-:Y:S05]  /*eb00*/  BSYNC B1 ;  /* 0x0000000000017941 */ /* 0x000fea0003800000 */
.L_x_450:
        /* <DEDUP_REMOVED lines=12> */
.L_x_453:
[----:B------:R-:W-:Y:S05]  /*ebd0*/  BSYNC B1 ;  /* 0x0000000000017941 */ /* 0x000fea0003800000 */
.L_x_452:
        /* <DEDUP_REMOVED lines=9> */
.L_x_455:
[----:B------:R-:W-:Y:S05]  /*ec70*/  BSYNC B1 ;  /* 0x0000000000017941 */ /* 0x000fea0003800000 */
.L_x_454:
        /* <DEDUP_REMOVED lines=9> */
.L_x_457:
[----:B------:R-:W-:Y:S05]  /*ed10*/  BSYNC B1 ;  /* 0x0000000000017941 */ /* 0x000fea0003800000 */
.L_x_456:
        /* <DEDUP_REMOVED lines=12> */
.L_x_459:
[----:B------:R-:W-:Y:S05]  /*ede0*/  BSYNC B1 ;  /* 0x0000000000017941 */ /* 0x000fea0003800000 */
.L_x_458:
        /* <DEDUP_REMOVED lines=12> */
.L_x_461:
[----:B------:R-:W-:Y:S05]  /*eeb0*/  BSYNC B1 ;  /* 0x0000000000017941 */ /* 0x000fea0003800000 */
.L_x_460:
        /* <DEDUP_REMOVED lines=9> */
.L_x_463:
[----:B------:R-:W-:Y:S05]  /*ef50*/  BSYNC B1 ;  /* 0x0000000000017941 */ /* 0x000fea0003800000 */
.L_x_462:
        /* <DEDUP_REMOVED lines=9> */
.L_x_465:
[----:B------:R-:W-:Y:S05]  /*eff0*/  BSYNC B1 ;  /* 0x0000000000017941 */ /* 0x000fea0003800000 */
.L_x_464:
        /* <DEDUP_REMOVED lines=12> */
.L_x_467:
[----:B------:R-:W-:Y:S05]  /*f0c0*/  BSYNC B1 ;  /* 0x0000000000017941 */ /* 0x000fea0003800000 */
.L_x_466:
        /* <DEDUP_REMOVED lines=12> */
.L_x_469:
[----:B------:R-:W-:Y:S05]  /*f190*/  BSYNC B1 ;  /* 0x0000000000017941 */ /* 0x000fea0003800000 */
.L_x_468:
        /* <DEDUP_REMOVED lines=9> */
.L_x_471:
[----:B------:R-:W-:Y:S05]  /*f230*/  BSYNC B1 ;  /* 0x0000000000017941 */ /* 0x000fea0003800000 */
.L_x_470:
        /* <DEDUP_REMOVED lines=9> */
.L_x_473:
[----:B------:R-:W-:Y:S05]  /*f2d0*/  BSYNC B1 ;  /* 0x0000000000017941 */ /* 0x000fea0003800000 */
.L_x_472:
        /* <DEDUP_REMOVED lines=12> */
.L_x_475:
[----:B------:R-:W-:Y:S05]  /*f3a0*/  BSYNC B1 ;  /* 0x0000000000017941 */ /* 0x000fea0003800000 */
.L_x_474:
        /* <DEDUP_REMOVED lines=12> */
.L_x_477:
[----:B------:R-:W-:Y:S05]  /*f470*/  BSYNC B1 ;  /* 0x0000000000017941 */ /* 0x000fea0003800000 */
.L_x_476:
        /* <DEDUP_REMOVED lines=9> */
.L_x_479:
[----:B------:R-:W-:Y:S05]  /*f510*/  BSYNC B1 ;  /* 0x0000000000017941 */ /* 0x000fea0003800000 */
.L_x_478:
        /* <DEDUP_REMOVED lines=9> */
.L_x_481:
[----:B------:R-:W-:Y:S05]  /*f5b0*/  BSYNC B1 ;  /* 0x0000000000017941 */ /* 0x000fea0003800000 */
.L_x_480:
        /* <DEDUP_REMOVED lines=12> */
.L_x_483:
[----:B------:R-:W-:Y:S05]  /*f680*/  BSYNC B1 ;  /* 0x0000000000017941 */ /* 0x000fea0003800000 */
.L_x_482:
        /* <DEDUP_REMOVED lines=12> */
.L_x_485:
[----:B------:R-:W-:Y:S05]  /*f750*/  BSYNC B1 ;  /* 0x0000000000017941 */ /* 0x000fea0003800000 */
.L_x_484:
        /* <DEDUP_REMOVED lines=9> */
.L_x_487:
[----:B------:R-:W-:Y:S05]  /*f7f0*/  BSYNC B1 ;  /* 0x0000000000017941 */ /* 0x000fea0003800000 */
.L_x_486:
        /* <DEDUP_REMOVED lines=9> */
.L_x_489:
[----:B------:R-:W-:Y:S05]  /*f890*/  BSYNC B1 ;  /* 0x0000000000017941 */ /* 0x000fea0003800000 */
.L_x_488:
        /* <DEDUP_REMOVED lines=12> */
.L_x_491:
[----:B------:R-:W-:Y:S05]  /*f960*/  BSYNC B1 ;  /* 0x0000000000017941 */ /* 0x000fea0003800000 */
.L_x_490:
        /* <DEDUP_REMOVED lines=12> */
.L_x_493:
[----:B------:R-:W-:Y:S05]  /*fa30*/  BSYNC B1 ;  /* 0x0000000000017941 */ /* 0x000fea0003800000 */
.L_x_492:
        /* <DEDUP_REMOVED lines=9> */
.L_x_495:
[----:B------:R-:W-:Y:S05]  /*fad0*/  BSYNC B1 ;  /* 0x0000000000017941 */ /* 0x000fea0003800000 */
.L_x_494:
        /* <DEDUP_REMOVED lines=9> */
.L_x_497:
[----:B------:R-:W-:Y:S05]  /*fb70*/  BSYNC B1 ;  /* 0x0000000000017941 */ /* 0x000fea0003800000 */
.L_x_496:
        /* <DEDUP_REMOVED lines=12> */
.L_x_499:
[----:B------:R-:W-:Y:S05]  /*fc40*/  BSYNC B1 ;  /* 0x0000000000017941 */ /* 0x000fea0003800000 */
.L_x_498:
        /* <DEDUP_REMOVED lines=12> */
.L_x_501:
[----:B------:R-:W-:Y:S05]  /*fd10*/  BSYNC B1 ;  /* 0x0000000000017941 */ /* 0x000fea0003800000 */
.L_x_500:
        /* <DEDUP_REMOVED lines=9> */
.L_x_503:
[----:B------:R-:W-:Y:S05]  /*fdb0*/  BSYNC B1 ;  /* 0x0000000000017941 */ /* 0x000fea0003800000 */
.L_x_502:
        /* <DEDUP_REMOVED lines=9> */
.L_x_505:
[----:B------:R-:W-:Y:S05]  /*fe50*/  BSYNC B1 ;  /* 0x0000000000017941 */ /* 0x000fea0003800000 */
.L_x_504:
        /* <DEDUP_REMOVED lines=12> */
.L_x_507:
[----:B------:R-:W-:Y:S05]  /*ff20*/  BSYNC B1 ;  /* 0x0000000000017941 */ /* 0x000fea0003800000 */
.L_x_506:
        /* <DEDUP_REMOVED lines=12> */
.L_x_509:
[----:B------:R-:W-:Y:S05]  /*fff0*/  BSYNC B1 ;  /* 0x0000000000017941 */ /* 0x000fea0003800000 */
.L_x_508:
        /* <DEDUP_REMOVED lines=9> */
.L_x_511:
[----:B------:R-:W-:Y:S05]  /*10090*/  BSYNC B1 ;  /* 0x0000000000017941 */ /* 0x000fea0003800000 */
.L_x_510:
        /* <DEDUP_REMOVED lines=9> */
.L_x_513:
[----:B------:R-:W-:Y:S05]  /*10130*/  BSYNC B1 ;  /* 0x0000000000017941 */ /* 0x000fea0003800000 */
.L_x_512:
        /* <DEDUP_REMOVED lines=12> */
.L_x_515:
[----:B------:R-:W-:Y:S05]  /*10200*/  BSYNC B1 ;  /* 0x0000000000017941 */ /* 0x000fea0003800000 */
.L_x_514:
        /* <DEDUP_REMOVED lines=12> */
.L_x_517:
[----:B------:R-:W-:Y:S05]  /*102d0*/  BSYNC B1 ;  /* 0x0000000000017941 */ /* 0x000fea0003800000 */
.L_x_516:
        /* <DEDUP_REMOVED lines=9> */
.L_x_519:
[----:B------:R-:W-:Y:S05]  /*10370*/  BSYNC B1 ;  /* 0x0000000000017941 */ /* 0x000fea0003800000 */
.L_x_518:
        /* <DEDUP_REMOVED lines=9> */
.L_x_521:
[----:B------:R-:W-:Y:S05]  /*10410*/  BSYNC B1 ;  /* 0x0000000000017941 */ /* 0x000fea0003800000 */
.L_x_520:
        /* <DEDUP_REMOVED lines=12> */
.L_x_523:
[----:B------:R-:W-:Y:S05]  /*104e0*/  BSYNC B1 ;  /* 0x0000000000017941 */ /* 0x000fea0003800000 */
.L_x_522:
        /* <DEDUP_REMOVED lines=12> */
.L_x_525:
[----:B------:R-:W-:Y:S05]  /*105b0*/  BSYNC B1 ;  /* 0x0000000000017941 */ /* 0x000fea0003800000 */
.L_x_524:
        /* <DEDUP_REMOVED lines=9> */
.L_x_527:
[----:B------:R-:W-:Y:S05]  /*10650*/  BSYNC B1 ;  /* 0x0000000000017941 */ /* 0x000fea0003800000 */
.L_x_526:
        /* <DEDUP_REMOVED lines=9> */
.L_x_529:
[----:B------:R-:W-:Y:S05]  /*106f0*/  BSYNC B1 ;  /* 0x0000000000017941 */ /* 0x000fea0003800000 */
.L_x_528:
        /* <DEDUP_REMOVED lines=12> */
.L_x_531:
[----:B------:R-:W-:Y:S05]  /*107c0*/  BSYNC B1 ;  /* 0x0000000000017941 */ /* 0x000fea0003800000 */
.L_x_530:
        /* <DEDUP_REMOVED lines=12> */
.L_x_533:
[----:B------:R-:W-:Y:S05]  /*10890*/  BSYNC B1 ;  /* 0x0000000000017941 */ /* 0x000fea0003800000 */
.L_x_532:
        /* <DEDUP_REMOVED lines=9> */
.L_x_535:
[----:B------:R-:W-:Y:S05]  /*10930*/  BSYNC B1 ;  /* 0x0000000000017941 */ /* 0x000fea0003800000 */
.L_x_534:
        /* <DEDUP_REMOVED lines=9> */
.L_x_537:
[----:B------:R-:W-:Y:S05]  /*109d0*/  BSYNC B1 ;  /* 0x0000000000017941 */ /* 0x000fea0003800000 */
.L_x_536:
[----:B-----5:R-:W-:Y:S01]  /*109e0*/  IMAD.U32 R5, R3, 0x10000, RZ ;  /* 0x0001000003057824 */ /* 0x020fe200078e00ff */
[----:B------:R-:W-:Y:S01]  /*109f0*/  ISETP.GT.AND P1, PT, R0, 0xf9, P1 ;  /* 0x000000f90000780c */ /* 0x000fe20000f24270 */
[----:B0-----:R-:W-:Y:S01]  /*10a00*/  @P2 IMAD.MOV.U32 R4, RZ, RZ, R160 ;  /* 0x000000ffff042224 */ /* 0x001fe200078e00a0 */
[----:B------:R-:W-:Y:S01]  /*10a10*/  BSSY B1, `(.L_x_538) ;  /* 0x0000009000017945 */ /* 0x000fe20003800000 */
[----:B------:R-:W-:-:S04]  /*10a20*/  FMUL R5, R5, R16 ;  /* 0x0000001005057220 */ /* 0x000fc80000400000 */
[----:B------:R-:W-:-:S05]  /*10a30*/  FFMA R5, R150, R2, R5 ;  /* 0x0000000296057223 */ /* 0x000fca0000000005 */
[----:B------:R-:W-:-:S04]  /*10a40*/  F2FP.BF16.F32.PACK_AB R5, RZ, R5 ;  /* 0x00000005ff05723e */ /* 0x000fc800000010ff */
[----:B-1--4-:R-:W-:Y:S01]  /*10a50*/  PRMT R6, R5, 0x7610, R6 ;  /* 0x0000761005067816 */ /* 0x012fe20000000006 */
[----:B------:R-:W-:-:S05]  /*10a60*/  @P2 IMAD.MOV.U32 R5, RZ, RZ, R161 ;  /* 0x000000ffff052224 */ /* 0x000fca00078e00a1 */
[----:B------:R0:W-:Y:S01]  /*10a70*/  @P2 STG.E.U16 desc[UR36][R4.64+0x1f0], R6 ;  /* 0x0001f00604002986 */ /* 0x0001e2000c101524 */
[----:B------:R-:W-:Y:S05]  /*10a80*/  @!P1 BRA `(.L_x_539) ;  /* 0x0000000000049947 */ /* 0x000fea0003800000 */
[----:B------:R1:W5:Y:S02]  /*10a90*/  LDG.E.LTC128B.U16 R3, desc[UR36][R12.64+0x1f2] ;  /* 0x0001f2240c037981 */ /* 0x000364000c1e1520 */
.L_x_539:
[----:B------:R-:W-:Y:S05]  /*10aa0*/  BSYNC B1 ;  /* 0x0000000000017941 */ /* 0x000fea0003800000 */
.L_x_538:
[----:B------:R-:W-:Y:S05]  /*10ab0*/  @!P1 BRA `(.L_x_540) ;  /* 0x0000004c00b09947 */ /* 0x000fea0003800000 */
[----:B-----5:R-:W-:-:S04]  /*10ac0*/  IMAD.U32 R3, R3, 0x10000, RZ ;  /* 0x0001000003037824 */ /* 0x020fc800078e00ff */
[----:B------:R-:W-:-:S04]  /*10ad0*/  FMUL R0, R3, R16 ;  /* 0x0000001003007220 */ /* 0x000fc80000400000 */
[----:B------:R-:W-:-:S05]  /*10ae0*/  FFMA R0, R151, R2, R0 ;  /* 0x0000000297007223 */ /* 0x000fca0000000000 */
[----:B------:R-:W-:-:S05]  /*10af0*/  F2FP.BF16.F32.PACK_AB R0, RZ, R0 ;  /* 0x00000000ff00723e */ /* 0x000fca00000010ff */
[----:B------:R4:W-:Y:S01]  /*10b00*/  STG.E.U16 desc[UR36][R160.64+0x1f2], R0 ;  /* 0x0001f200a0007986 */ /* 0x0009e2000c101524 */
[----:B------:R-:W-:Y:S05]  /*10b10*/  BRA `(.L_x_540) ;  /* 0x0000004c00987947 */ /* 0x000fea0003800000 */
.L_x_33:
[----:B------:R-:W2:Y:S01]  /*10b20*/  LDL.LU R3, [R1] ;  /* 0x0000000001037983 */ /* 0x000ea20000300800 */
[----:B------:R-:W-:-:S03]  /*10b30*/  ULDC.64 UR4, c[0x0][0x5c0] ;  /* 0x0001700000047ab9 */ /* 0x000fc60000000a00 */
[----:B------:R-:W3:Y:S04]  /*10b40*/  LDL.LU R9, [R1+0x60] ;  /* 0x0000600001097983 */ /* 0x000ee80000300800 */
[----:B------:R-:W4:Y:S04]  /*10b50*/  LDL.LU R11, [R1+0x8c] ;  /* 0x00008c00010b7983 */ /* 0x000f280000300800 */
[----:B------:R-:W5:Y:S04]  /*10b60*/  LDL.LU R12, [R1+0x90] ;  /* 0x00009000010c7983 */ /* 0x000f680000300800 */
        /* <DEDUP_REMOVED lines=74> */
[----:B------:R-:W5:Y:S01]  /*11010*/  LDL.LU R161, [R1+0x1cc] ;  /* 0x0001cc0001a17983 */ /* 0x000f620000300800 */
[----:B--2---:R-:W-:-:S03]  /*11020*/  FMUL R3, R3, R2 ;  /* 0x0000000203037220 */ /* 0x004fc60000400000 */
[----:B------:R-:W2:Y:S01]  /*11030*/  LDL.LU R160, [R1+0x1d0] ;  /* 0x0001d00001a07983 */ /* 0x000ea20000300800 */
[----:B------:R-:W-:-:S03]  /*11040*/  LEA R4, P0, R6, UR4, 0x1 ;  /* 0x0000000406047c11 */ /* 0x000fc6000f8008ff */
[----:B------:R-:W2:Y:S04]  /*11050*/  LDL.LU R159, [R1+0x1d4] ;  /* 0x0001d400019f7983 */ /* 0x000ea80000300800 */
[----:B------:R-:W2:Y:S04]  /*11060*/  LDL.LU R158, [R1+0x1d8] ;  /* 0x0001d800019e7983 */ /* 0x000ea80000300800 */
[----:B------:R-:W2:Y:S04]  /*11070*/  LDL.LU R157, [R1+0x1dc] ;  /* 0x0001dc00019d7983 */ /* 0x000ea80000300800 */
[----:B------:R-:W2:Y:S01]  /*11080*/  LDL.LU R156, [R1+0x1e0] ;  /* 0x0001e000019c7983 */ /* 0x000ea20000300800 */
[----:B------:R-:W-:-:S03]  /*11090*/  LEA.HI.X R5, R6, UR5, R10, 0x1, P0 ;  /* 0x0000000506057c11 */ /* 0x000fc600080f0c0a */
[----:B------:R-:W2:Y:S01]  /*110a0*/  LDL.LU R155, [R1+0x1e4] ;  /* 0x0001e400019b7983 */ /* 0x000ea20000300800 */
[----:B------:R-:W-:-:S03]  /*110b0*/  F2FP.BF16.F32.PACK_AB R3, RZ, R3 ;  /* 0x00000003ff03723e */ /* 0x000fc600000010ff */
[----:B------:R-:W2:Y:S04]  /*110c0*/  LDL.LU R154, [R1+0x1e8] ;  /* 0x0001e800019a7983 */ /* 0x000ea80000300800 */
[----:B------:R-:W2:Y:S04]  /*110d0*/  LDL.LU R23, [R1+0x1ec] ;  /* 0x0001ec0001177983 */ /* 0x000ea80000300800 */
[----:B------:R-:W2:Y:S04]  /*110e0*/  LDL.LU R22, [R1+0x1f0] ;  /* 0x0001f00001167983 */ /* 0x000ea80000300800 */
[----:B------:R-:W2:Y:S04]  /*110f0*/  LDL.LU R21, [R1+0x1f4] ;  /* 0x0001f40001157983 */ /* 0x000ea80000300800 */
[----:B------:R-:W2:Y:S04]  /*11100*/  LDL.LU R20, [R1+0x1f8] ;  /* 0x0001f80001147983 */ /* 0x000ea80000300800 */
[----:B------:R-:W2:Y:S04]  /*11110*/  LDL.LU R19, [R1+0x1fc] ;  /* 0x0001fc0001137983 */ /* 0x000ea80000300800 */
[----:B------:R-:W3:Y:S04]  /*11120*/  LDL.LU R7, [R1+0x8] ;  /* 0x0000080001077983 */ /* 0x000ee80000300800 */
[----:B------:R-:W4:Y:S04]  /*11130*/  LDL.LU R6, [R1+0xc] ;  /* 0x00000c0001067983 */ /* 0x000f280000300800 */
[----:B------:R0:W-:Y:S04]  /*11140*/  @P1 STG.E.U16 desc[UR36][R4.64], R3 ;  /* 0x0000000304001986 */ /* 0x0001e8000c101524 */
[----:B0-----:R-:W5:Y:S01]  /*11150*/  LDL.LU R3, [R1+0x4] ;  /* 0x0000040001037983 */ /* 0x001f620000300800 */
[----:B------:R-:W-:Y:S01]  /*11160*/  ISETP.GT.AND P0, PT, R0, 0x1, P3 ;  /* 0x000000010000780c */ /* 0x000fe20001f04270 */
[----:B------:R-:W-:Y:S01]  /*11170*/  USHF.L.U32 UR5, UR8, 0x4, URZ ;  /* 0x0000000408057899 */ /* 0x000fe2000800063f */
[----:B------:R-:W-:Y:S01]  /*11180*/  ISETP.GT.AND P2, PT, R153, 0x8, PT ;  /* 0x000000089900780c */ /* 0x000fe20003f44270 */
[----:B------:R-:W-:Y:S01]  /*11190*/  USHF.L.U64.HI UR4, UR8, 0x4, UR9 ;  /* 0x0000000408047899 */ /* 0x000fe20008010209 */
[----:B---3--:R-:W-:-:S05]  /*111a0*/  FMUL R7, R7, R2 ;  /* 0x0000000207077220 */ /* 0x008fca0000400000 */
[----:B------:R-:W-:-:S04]  /*111b0*/  F2FP.BF16.F32.PACK_AB R7, RZ, R7 ;  /* 0x00000007ff07723e */ /* 0x000fc800000010ff */
[----:B------:R-:W-:Y:S01]  /*111c0*/  PRMT R8, R7, 0x7610, R8 ;  /* 0x0000761007087816 */ /* 0x000fe20000000008 */
[----:B-----5:R-:W-:-:S05]  /*111d0*/  FMUL R3, R3, R2 ;  /* 0x0000000203037220 */ /* 0x020fca0000400000 */
[----:B------:R-:W-:-:S05]  /*111e0*/  F2FP.BF16.F32.PACK_AB R3, RZ, R3 ;  /* 0x00000003ff03723e */ /* 0x000fca00000010ff */
[----:B------:R4:W-:Y:S01]  /*111f0*/  @P0 STG.E.U16 desc[UR36][R4.64+0x2], R3 ;  /* 0x0000020304000986 */ /* 0x0009e2000c101524 */
[----:B------:R-:W-:Y:S01]  /*11200*/  ISETP.GT.AND P0, PT, R0, RZ, P2 ;  /* 0x000000ff0000720c */ /* 0x000fe20001704270 */
[----:B----4-:R-:W-:Y:S01]  /*11210*/  FMUL R3, R6, R2 ;  /* 0x0000000206037220 */ /* 0x010fe20000400000 */
[----:B------:R-:W-:-:S04]  /*11220*/  IADD3 R6, P1, R4, UR5, RZ ;  /* 0x0000000504067c10 */ /* 0x000fc8000ff3e0ff */
[----:B------:R-:W-:Y:S02]  /*11230*/  IADD3.X R7, R5, UR4, RZ, P1, !PT ;  /* 0x0000000405077c10 */ /* 0x000fe40008ffe4ff */
[----:B------:R-:W-:-:S05]  /*11240*/  F2FP.BF16.F32.PACK_AB R3, RZ, R3 ;  /* 0x00000003ff03723e */ /* 0x000fca00000010ff */
[----:B------:R0:W-:Y:S01]  /*11250*/  @P0 STG.E.U16 desc[UR36][R6.64], R8 ;  /* 0x0000000806000986 */ /* 0x0001e2000c101524 */
[----:B------:R-:W-:-:S03]  /*11260*/  ISETP.GT.AND P0, PT, R0, 0x1, P2 ;  /* 0x000000010000780c */ /* 0x000fc60001704270 */
[----:B0-----:R-:W3:Y:S10]  /*11270*/  LDL.LU R8, [R1+0x50] ;  /* 0x0000500001087983 */ /* 0x001ef40000300800 */
[----:B------:R0:W-:Y:S04]  /*11280*/  @P0 STG.E.U16 desc[UR36][R6.64+0x2], R3 ;  /* 0x0000020306000986 */ /* 0x0001e8000c101524 */
[----:B0-----:R-:W4:Y:S01]  /*11290*/  LDL.LU R3, [R1+0x10] ;  /* 0x0000100001037983 */ /* 0x001f220000300800 */
[----:B------:R-:W-:Y:S01]  /*112a0*/  ISETP.GT.AND P0, PT, R0, 0x8, P3 ;  /* 0x000000080000780c */ /* 0x000fe20001f04270 */
[----:B----4-:R-:W-:-:S05]  /*112b0*/  FMUL R3, R3, R2 ;  /* 0x0000000203037220 */ /* 0x010fca0000400000 */
[----:B------:R-:W-:-:S07]  /*112c0*/  F2FP.BF16.F32.PACK_AB R3, RZ, R3 ;  /* 0x00000003ff03723e */ /* 0x000fce00000010ff */
        /* <DEDUP_REMOVED lines=73> */
[----:B---3--:R-:W-:-:S05]  /*11760*/  FMUL R8, R8, R2 ;  /* 0x0000000208087220 */ /* 0x008fca0000400000 */
[----:B------:R-:W-:Y:S01]  /*11770*/  F2FP.BF16.F32.PACK_AB R8, RZ, R8 ;  /* 0x00000008ff08723e */ /* 0x000fe200000010ff */
[----:B----4-:R-:W-:-:S05]  /*11780*/  FMUL R3, R3, R2 ;  /* 0x0000000203037220 */ /* 0x010fca0000400000 */
[----:B------:R-:W-:-:S05]  /*11790*/  F2FP.BF16.F32.PACK_AB R3, RZ, R3 ;  /* 0x00000003ff03723e */ /* 0x000fca00000010ff */
[----:B------:R0:W-:Y:S01]  /*117a0*/  @P0 STG.E.U16 desc[UR36][R6.64+0x42], R3 ;  /* 0x0000420306000986 */ /* 0x0001e2000c101524 */
[----:B------:R-:W-:-:S03]  /*117b0*/  ISETP.GT.AND P0, PT, R0, 0x28, P3 ;  /* 0x000000280000780c */ /* 0x000fc60001f04270 */
[----:B0-----:R-:W3:Y:S01]  /*117c0*/  LDL.LU R3, [R1+0x54] ;  /* 0x0000540001037983 */ /* 0x001ee20000300800 */
[----:B------:R-:W-:-:S09]  /*117d0*/  ISETP.GT.AND P1, PT, R0, 0x29, P3 ;  /* 0x000000290000780c */ /* 0x000fd20001f24270 */
[----:B------:R0:W-:Y:S04]  /*117e0*/  @P0 STG.E.U16 desc[UR36][R4.64+0x50], R8 ;  /* 0x0000500804000986 */ /* 0x0001e8000c101524 */
[----:B0-----:R-:W4:Y:S01]  /*117f0*/  LDL.LU R8, [R1+0x58] ;  /* 0x0000580001087983 */ /* 0x001f220000300800 */
[----:B---3--:R-:W-:-:S05]  /*11800*/  FMUL R3, R3, R2 ;  /* 0x0000000203037220 */ /* 0x008fca0000400000 */
[----:B------:R-:W-:-:S05]  /*11810*/  F2FP.BF16.F32.PACK_AB R3, RZ, R3 ;  /* 0x00000003ff03723e */ /* 0x000fca00000010ff */
[----:B------:R0:W-:Y:S01]  /*11820*/  @P1 STG.E.U16 desc[UR36][R4.64+0x52], R3 ;  /* 0x0000520304001986 */ /* 0x0001e2000c101524 */
[----:B----4-:R-:W-:-:S05]  /*11830*/  FMUL R8, R8, R2 ;  /* 0x0000000208087220 */ /* 0x010fca0000400000 */
[----:B------:R-:W-:Y:S01]  /*11840*/  F2FP.BF16.F32.PACK_AB R8, RZ, R8 ;  /* 0x00000008ff08723e */ /* 0x000fe200000010ff */
[----:B0-----:R-:W3:Y:S03]  /*11850*/  LDL.LU R3, [R1+0x5c] ;  /* 0x00005c0001037983 */ /* 0x001ee60000300800 */
[----:B------:R-:W-:Y:S02]  /*11860*/  PRMT R10, R8, 0x7610, R10 ;  /* 0x00007610080a7816 */ /* 0x000fe4000000000a */
[----:B------:R-:W4:Y:S01]  /*11870*/  LDL.LU R8, [R1+0x64] ;  /* 0x0000640001087983 */ /* 0x000f220000300800 */
[C---:B------:R-:W-:Y:S02]  /*11880*/  ISETP.GT.AND P1, PT, R0.reuse, 0x28, P2 ;  /* 0x000000280000780c */ /* 0x040fe40001724270 */
[C---:B------:R-:W-:Y:S02]  /*11890*/  ISETP.GT.AND P4, PT, R0.reuse, 0x29, P2 ;  /* 0x000000290000780c */ /* 0x040fe40001784270 */
[C---:B------:R-:W-:Y:S01]  /*118a0*/  ISETP.GT.AND P5, PT, R0.reuse, 0x30, P3 ;  /* 0x000000300000780c */ /* 0x040fe20001fa4270 */
[----:B------:R-:W-:Y:S01]  /*118b0*/  FMUL R9, R9, R2 ;  /* 0x0000000209097220 */ /* 0x000fe20000400000 */
[----:B------:R-:W-:-:S04]  /*118c0*/  ISETP.GT.AND P0, PT, R0, 0x31, P3 ;  /* 0x000000310000780c */ /* 0x000fc80001f04270 */
[----:B------:R-:W-:-:S03]  /*118d0*/  F2FP.BF16.F32.PACK_AB R9, RZ, R9 ;  /* 0x00000009ff09723e */ /* 0x000fc600000010ff */
[----:B------:R0:W-:Y:S04]  /*118e0*/  @P1 STG.E.U16 desc[UR36][R6.64+0x50], R10 ;  /* 0x0000500a06001986 */ /* 0x0001e8000c101524 */
[----:B0-----:R-:W5:Y:S01]  /*118f0*/  LDL.LU R10, [R1+0x74] ;  /* 0x00007400010a7983 */ /* 0x001f620000300800 */
[----:B---3--:R-:W-:-:S05]  /*11900*/  FMUL R3, R3, R2 ;  /* 0x0000000203037220 */ /* 0x008fca0000400000 */
[----:B------:R-:W-:Y:S01]  /*11910*/  F2FP.BF16.F32.PACK_AB R3, RZ, R3 ;  /* 0x00000003ff03723e */ /* 0x000fe200000010ff */
[----:B----4-:R-:W-:-:S04]  /*11920*/  FMUL R8, R8, R2 ;  /* 0x0000000208087220 */ /* 0x010fc80000400000 */
[----:B------:R0:W-:Y:S04]  /*11930*/  @P4 STG.E.U16 desc[UR36][R6.64+0x52], R3 ;  /* 0x0000520306004986 */ /* 0x0001e8000c101524 */
[----:B------:R1:W-:Y:S01]  /*11940*/  @P5 STG.E.U16 desc[UR36][R4.64+0x60], R9 ;  /* 0x0000600904005986 */ /* 0x0003e2000c101524 */
[----:B0-----:R-:W-:-:S03]  /*11950*/  F2FP.BF16.F32.PACK_AB R3, RZ, R8 ;  /* 0x00000008ff03723e */ /* 0x001fc600000010ff */
[----:B------:R-:W3:Y:S01]  /*11960*/  LDL.LU R8, [R1+0x68] ;  /* 0x0000680001087983 */ /* 0x000ee20000300800 */
[----:B-1----:R-:W-:-:S03]  /*11970*/  PRMT R9, R3, 0x7610, R9 ;  /* 0x0000761003097816 */ /* 0x002fc60000000009 */
[----:B------:R-:W4:Y:S04]  /*11980*/  LDL.LU R3, [R1+0x6c] ;  /* 0x00006c0001037983 */ /* 0x000f280000300800 */
[----:B------:R0:W-:Y:S04]  /*11990*/  @P0 STG.E.U16 desc[UR36][R4.64+0x62], R9 ;  /* 0x0000620904000986 */ /* 0x0001e8000c101524 */
[----:B0-----:R-:W2:Y:S01]  /*119a0*/  LDL.LU R9, [R1+0x70] ;  /* 0x0000700001097983 */ /* 0x001ea20000300800 */
[----:B------:R-:W-:Y:S01]  /*119b0*/  ISETP.GT.AND P1, PT, R0, 0x30, P2 ;  /* 0x000000300000780c */ /* 0x000fe20001724270 */
[----:B---3--:R-:W-:-:S05]  /*119c0*/  FMUL R8, R8, R2 ;  /* 0x0000000208087220 */ /* 0x008fca0000400000 */
[----:B------:R-:W-:-:S07]  /*119d0*/  F2FP.BF16.F32.PACK_AB R8, RZ, R8 ;  /* 0x00000008ff08723e */ /* 0x000fce00000010ff */
[----:B------:R0:W-:Y:S01]  /*119e0*/  @P1 STG.E.U16 desc[UR36][R6.64+0x60], R8 ;  /* 0x0000600806001986 */ /* 0x0001e2000c101524 */
[----:B--2---:R-:W-:-:S05]  /*119f0*/  FMUL R9, R9, R2 ;  /* 0x0000000209097220 */ /* 0x004fca0000400000 */
[----:B0-----:R-:W-:-:S04]  /*11a00*/  F2FP.BF16.F32.PACK_AB R8, RZ, R9 ;  /* 0x00000009ff08723e */ /* 0x001fc800000010ff */
[----:B------:R-:W-:Y:S02]  /*11a10*/  PRMT R9, R8, 0x7610, R9 ;  /* 0x0000761008097816 */ /* 0x000fe40000000009 */
[----:B------:R-:W2:Y:S01]  /*11a20*/  LDL.LU R8, [R1+0x78] ;  /* 0x0000780001087983 */ /* 0x000ea20000300800 */
[C---:B------:R-:W-:Y:S01]  /*11a30*/  ISETP.GT.AND P4, PT, R0.reuse, 0x31, P2 ;  /* 0x000000310000780c */ /* 0x040fe20001784270 */
[-C--:B----4-:R-:W-:Y:S01]  /*11a40*/  FMUL R3, R3, R2.reuse ;  /* 0x0000000203037220 */ /* 0x090fe20000400000 */
[----:B------:R-:W-:Y:S01]  /*11a50*/  ISETP.GT.AND P5, PT, R0, 0x38, P3 ;  /* 0x000000380000780c */ /* 0x000fe20001fa4270 */
[----:B-----5:R-:W-:-:S03]  /*11a60*/  FMUL R10, R10, R2 ;  /* 0x000000020a0a7220 */ /* 0x020fc60000400000 */
[----:B------:R-:W-:Y:S02]  /*11a70*/  F2FP.BF16.F32.PACK_AB R3, RZ, R3 ;  /* 0x00000003ff03723e */ /* 0x000fe400000010ff */
[----:B------:R-:W-:-:S05]  /*11a80*/  ISETP.GT.AND P6, PT, R0, 0x39, P3 ;  /* 0x000000390000780c */ /* 0x000fca0001fc4270 */
[----:B------:R0:W-:Y:S04]  /*11a90*/  @P4 STG.E.U16 desc[UR36][R6.64+0x62], R3 ;  /* 0x0000620306004986 */ /* 0x0001e8000c101524 */
[----:B------:R1:W-:Y:S01]  /*11aa0*/  @P5 STG.E.U16 desc[UR36][R4.64+0x70], R9 ;  /* 0x0000700904005986 */ /* 0x0003e2000c101524 */
[----:B0-----:R-:W-:-:S04]  /*11ab0*/  F2FP.BF16.F32.PACK_AB R3, RZ, R10 ;  /* 0x0000000aff03723e */ /* 0x001fc800000010ff */
[----:B------:R-:W-:Y:S01]  /*11ac0*/  PRMT R10, R3, 0x7610, R10 ;  /* 0x00007610030a7816 */ /* 0x000fe2000000000a */
[----:B-1----:R-:W3:Y:S04]  /*11ad0*/  LDL.LU R9, [R1+0x80] ;  /* 0x0000800001097983 */ /* 0x002ee80000300800 */
[----:B------:R0:W-:Y:S01]  /*11ae0*/  @P6 STG.E.U16 desc[UR36][R4.64+0x72], R10 ;  /* 0x0000720a04006986 */ /* 0x0001e2000c101524 */
[----:B--2---:R-:W-:-:S05]  /*11af0*/  FMUL R8, R8, R2 ;  /* 0x0000000208087220 */ /* 0x004fca0000400000 */
[----:B------:R-:W-:Y:S02]  /*11b00*/  F2FP.BF16.F32.PACK_AB R3, RZ, R8 ;  /* 0x00000008ff03723e */ /* 0x000fe400000010ff */
[----:B------:R-:W2:Y:S02]  /*11b10*/  LDL.LU R8, [R1+0x7c] ;  /* 0x00007c0001087983 */ /* 0x000ea40000300800 */
[----:B0-----:R-:W-:Y:S02]  /*11b20*/  PRMT R10, R3, 0x7610, R10 ;  /* 0x00007610030a7816 */ /* 0x001fe4000000000a */
[----:B------:R-:W4:Y:S01]  /*11b30*/  LDL.LU R3, [R1+0x84] ;  /* 0x0000840001037983 */ /* 0x000f220000300800 */
[C---:B------:R-:W-:Y:S02]  /*11b40*/  ISETP.GT.AND P0, PT, R0.reuse, 0x38, P2 ;  /* 0x000000380000780c */ /* 0x040fe40001704270 */
[C---:B------:R-:W-:Y:S02]  /*11b50*/  ISETP.GT.AND P1, PT, R0.reuse, 0x39, P2 ;  /* 0x000000390000780c */ /* 0x040fe40001724270 */
[----:B------:R-:W-:-:S02]  /*11b60*/  ISETP.GT.AND P4, PT, R0, 0x40, P3 ;  /* 0x000000400000780c */ /* 0x000fc40001f84270 */
[----:B------:R-:W-:-:S07]  /*11b70*/  ISETP.GT.AND P5, PT, R0, 0x41, P3 ;  /* 0x000000410000780c */ /* 0x000fce0001fa4270 */
[----:B------:R0:W-:Y:S01]  /*11b80*/  @P0 STG.E.U16 desc[UR36][R6.64+0x70], R10 ;  /* 0x0000700a06000986 */ /* 0x0001e2000c101524 */
[----:B---3--:R-:W-:-:S05]  /*11b90*/  FMUL R9, R9, R2 ;  /* 0x0000000209097220 */ /* 0x008fca0000400000 */
[----:B------:R-:W-:Y:S01]  /*11ba0*/  F2FP.BF16.F32.PACK_AB R9, RZ, R9 ;  /* 0x00000009ff09723e */ /* 0x000fe200000010ff */
[-C--:B--2---:R-:W-:Y:S01]  /*11bb0*/  FMUL R8, R8, R2.reuse ;  /* 0x0000000208087220 */ /* 0x084fe20000400000 */
[----:B----4-:R-:W-:-:S04]  /*11bc0*/  FMUL R3, R3, R2 ;  /* 0x0000000203037220 */ /* 0x010fc80000400000 */
[----:B------:R-:W-:-:S04]  /*11bd0*/  F2FP.BF16.F32.PACK_AB R8, RZ, R8 ;  /* 0x00000008ff08723e */ /* 0x000fc800000010ff */
[----:B0-----:R-:W-:Y:S02]  /*11be0*/  PRMT R10, R8, 0x7610, R10 ;  /* 0x00007610080a7816 */ /* 0x001fe4000000000a */
[----:B------:R-:W-:Y:S01]  /*11bf0*/  F2FP.BF16.F32.PACK_AB R3, RZ, R3 ;  /* 0x00000003ff03723e */ /* 0x000fe200000010ff */
[----:B------:R-:W2:Y:S04]  /*11c00*/  LDL.LU R8, [R1+0x88] ;  /* 0x0000880001087983 */ /* 0x000ea80000300800 */
[----:B------:R-:W-:Y:S04]  /*11c10*/  @P1 STG.E.U16 desc[UR36][R6.64+0x72], R10 ;  /* 0x0000720a06001986 */ /* 0x000fe8000c101524 */
[----:B------:R0:W-:Y:S04]  /*11c20*/  @P4 STG.E.U16 desc[UR36][R4.64+0x80], R9 ;  /* 0x0000800904004986 */ /* 0x0001e8000c101524 */
[----:B------:R1:W-:Y:S04]  /*11c30*/  @P5 STG.E.U16 desc[UR36][R4.64+0x82], R3 ;  /* 0x0000820304005986 */ /* 0x0003e8000c101524 */
[----:B0-----:R-:W3:Y:S04]  /*11c40*/  LDL.LU R9, [R1+0x94] ;  /* 0x0000940001097983 */ /* 0x001ee80000300800 */
[----:B-1----:R-:W4:Y:S01]  /*11c50*/  LDL.LU R3, [R1+0x98] ;  /* 0x0000980001037983 */ /* 0x002f220000300800 */
[----:B------:R-:W-:Y:S01]  /*11c60*/  ISETP.GT.AND P0, PT, R0, 0x40, P2 ;  /* 0x000000400000780c */ /* 0x000fe20001704270 */
[----:B--2---:R-:W-:-:S05]  /*11c70*/  FMUL R8, R8, R2 ;  /* 0x0000000208087220 */ /* 0x004fca0000400000 */
[----:B------:R-:W-:-:S07]  /*11c80*/  F2FP.BF16.F32.PACK_AB R8, RZ, R8 ;  /* 0x00000008ff08723e */ /* 0x000fce00000010ff */
[----:B------:R0:W-:Y:S01]  /*11c90*/  @P0 STG.E.U16 desc[UR36][R6.64+0x80], R8 ;  /* 0x0000800806000986 */ /* 0x0001e2000c101524 */
[----:B----4-:R-:W-:-:S05]  /*11ca0*/  FMUL R3, R3, R2 ;  /* 0x0000000203037220 */ /* 0x010fca0000400000 */
[----:B0-----:R-:W-:Y:S02]  /*11cb0*/  F2FP.BF16.F32.PACK_AB R8, RZ, R3 ;  /* 0x00000003ff08723e */ /* 0x001fe400000010ff */
[----:B------:R-:W2:Y:S02]  /*11cc0*/  LDL.LU R3, [R1+0x9c] ;  /* 0x00009c0001037983 */ /* 0x000ea40000300800 */
[----:B------:R-:W-:Y:S02]  /*11cd0*/  PRMT R13, R8, 0x7610, R13 ;  /* 0x00007610080d7816 */ /* 0x000fe4000000000d */
[----:B------:R-:W4:Y:S01]  /*11ce0*/  LDL.LU R8, [R1+0xa0] ;  /* 0x0000a00001087983 */ /* 0x000f220000300800 */
[C---:B------:R-:W-:Y:S01]  /*11cf0*/  ISETP.GT.AND P1, PT, R0.reuse, 0x41, P2 ;  /* 0x000000410000780c */ /* 0x040fe20001724270 */
[-C--:B---3--:R-:W-:Y:S01]  /*11d00*/  FMUL R9, R9, R2.reuse ;  /* 0x0000000209097220 */ /* 0x088fe20000400000 */
[-C--:B------:R-:W-:Y:S01]  /*11d10*/  FMUL R11, R11, R2.reuse ;  /* 0x000000020b0b7220 */ /* 0x080fe20000400000 */
[----:B------:R-:W-:Y:S01]  /*11d20*/  ISETP.GT.AND P4, PT, R0, 0x48, P3 ;  /* 0x000000480000780c */ /* 0x000fe20001f84270 */
[----:B------:R-:W-:-:S02]  /*11d30*/  FMUL R12, R12, R2 ;  /* 0x000000020c0c7220 */ /* 0x000fc40000400000 */
[----:B------:R-:W-:Y:S02]  /*11d40*/  F2FP.BF16.F32.PACK_AB R9, RZ, R9 ;  /* 0x00000009ff09723e */ /* 0x000fe400000010ff */
[----:B------:R-:W-:Y:S02]  /*11d50*/  F2FP.BF16.F32.PACK_AB R11, RZ, R11 ;  /* 0x0000000bff0b723e */ /* 0x000fe400000010ff */
[----:B------:R-:W-:Y:S02]  /*11d60*/  F2FP.BF16.F32.PACK_AB R10, RZ, R12 ;  /* 0x0000000cff0a723e */ /* 0x000fe400000010ff */
[----:B------:R-:W-:Y:S02]  /*11d70*/  PRMT R12, R9, 0x7610, R12 ;  /* 0x00007610090c7816 */ /* 0x000fe4000000000c */
[C---:B------:R-:W-:Y:S01]  /*11d80*/  ISETP.GT.AND P5, PT, R0.reuse, 0x49, P3 ;  /* 0x000000490000780c */ /* 0x040fe20001fa4270 */
[----:B------:R-:W-:Y:S01]  /*11d90*/  @P1 STG.E.U16 desc[UR36][R6.64+0x82], R11 ;  /* 0x0000820b06001986 */ /* 0x000fe2000c101524 */
[----:B------:R-:W-:-:S02]  /*11da0*/  ISETP.GT.AND P0, PT, R0, 0x48, P2 ;  /* 0x000000480000780c */ /* 0x000fc40001704270 */
[C---:B------:R-:W-:Y:S01]  /*11db0*/  ISETP.GT.AND P1, PT, R0.reuse, 0x49, P2 ;  /* 0x000000490000780c */ /* 0x040fe20001724270 */
[----:B------:R0:W-:Y:S01]  /*11dc0*/  @P4 STG.E.U16 desc[UR36][R4.64+0x90], R10 ;  /* 0x0000900a04004986 */ /* 0x0001e2000c101524 */
[----:B------:R-:W-:-:S07]  /*11dd0*/  ISETP.GT.AND P4, PT, R0, 0x50, P3 ;  /* 0x000000500000780c */ /* 0x000fce0001f84270 */
[----:B------:R1:W-:Y:S01]  /*11de0*/  @P5 STG.E.U16 desc[UR36][R4.64+0x92], R12 ;  /* 0x0000920c04005986 */ /* 0x0003e2000c101524 */
[----:B------:R-:W-:-:S03]  /*11df0*/  ISETP.GT.AND P5, PT, R0, 0x51, P3 ;  /* 0x000000510000780c */ /* 0x000fc60001fa4270 */
[----:B------:R3:W-:Y:S01]  /*11e00*/  @P0 STG.E.U16 desc[UR36][R6.64+0x90], R13 ;  /* 0x0000900d06000986 */ /* 0x0007e2000c101524 */
[C---:B------:R-:W-:Y:S02]  /*11e10*/  ISETP.GT.AND P0, PT, R0.reuse, 0x51, P2 ;  /* 0x000000510000780c */ /* 0x040fe40001704270 */
[----:B------:R-:W-:Y:S01]  /*11e20*/  ISETP.GT.AND P6, PT, R0, 0x71, P3 ;  /* 0x000000710000780c */ /* 0x000fe20001fc4270 */
[----:B--2---:R-:W-:-:S05]  /*11e30*/  FMUL R3, R3, R2 ;  /* 0x0000000203037220 */ /* 0x004fca0000400000 */
[----:B------:R-:W-:Y:S01]  /*11e40*/  F2FP.BF16.F32.PACK_AB R9, RZ, R3 ;  /* 0x00000003ff09723e */ /* 0x000fe200000010ff */
[-C--:B----4-:R-:W-:Y:S01]  /*11e50*/  FMUL R3, R8, R2.reuse ;  /* 0x0000000208037220 */ /* 0x090fe20000400000 */
[----:B------:R-:W-:-:S04]  /*11e60*/  FMUL R8, R235, R2 ;  /* 0x00000002eb087220 */ /* 0x000fc80000400000 */
[----:B------:R-:W-:Y:S02]  /*11e70*/  F2FP.BF16.F32.PACK_AB R3, RZ, R3 ;  /* 0x00000003ff03723e */ /* 0x000fe400000010ff */
[----:B0-----:R-:W-:Y:S02]  /*11e80*/  PRMT R10, R9, 0x7610, R10 ;  /* 0x00007610090a7816 */ /* 0x001fe4000000000a */
[----:B------:R-:W-:Y:S01]  /*11e90*/  PRMT R11, R3, 0x7610, R11 ;  /* 0x00007610030b7816 */ /* 0x000fe2000000000b */
[----:B------:R-:W-:Y:S01]  /*11ea0*/  FMUL R3, R233, R2 ;  /* 0x00000002e9037220 */ /* 0x000fe20000400000 */
[----:B------:R-:W-:Y:S01]  /*11eb0*/  F2FP.BF16.F32.PACK_AB R8, RZ, R8 ;  /* 0x00000008ff08723e */ /* 0x000fe200000010ff */
[----:B------:R-:W-:Y:S01]  /*11ec0*/  FMUL R9, R234, R2 ;  /* 0x00000002ea097220 */ /* 0x000fe20000400000 */
[----:B------:R0:W-:Y:S02]  /*11ed0*/  @P1 STG.E.U16 desc[UR36][R6.64+0x92], R10 ;  /* 0x0000920a06001986 */ /* 0x0001e4000c101524 */
[----:B-1----:R-:W-:-:S02]  /*11ee0*/  PRMT R12, R8, 0x7610, R12 ;  /* 0x00007610080c7816 */ /* 0x002fc4000000000c */
[----:B------:R-:W-:Y:S01]  /*11ef0*/  F2FP.BF16.F32.PACK_AB R8, RZ, R3 ;  /* 0x00000003ff08723e */ /* 0x000fe200000010ff */
[-C--:B------:R-:W-:Y:S01]  /*11f00*/  FMUL R3, R232, R2.reuse ;  /* 0x00000002e8037220 */ /* 0x080fe20000400000 */
[C---:B------:R-:W-:Y:S02]  /*11f10*/  ISETP.GT.AND P1, PT, R0.reuse, 0x50, P2 ;  /* 0x000000500000780c */ /* 0x040fe40001724270 */
[----:B------:R-:W-:Y:S01]  /*11f20*/  F2FP.BF16.F32.PACK_AB R9, RZ, R9 ;  /* 0x00000009ff09723e */ /* 0x000fe200000010ff */
[----:B------:R1:W-:Y:S01]  /*11f30*/  @P4 STG.E.U16 desc[UR36][R4.64+0xa0], R11 ;  /* 0x0000a00b04004986 */ /* 0x0003e2000c101524 */
[----:B------:R-:W-:Y:S02]  /*11f40*/  ISETP.GT.AND P4, PT, R0, 0x58, P3 ;  /* 0x000000580000780c */ /* 0x000fe40001f84270 */
[----:B---3--:R-:W-:Y:S02]  /*11f50*/  PRMT R13, R9, 0x7610, R13 ;  /* 0x00007610090d7816 */ /* 0x008fe4000000000d */
[----:B------:R-:W-:Y:S01]  /*11f60*/  F2FP.BF16.F32.PACK_AB R9, RZ, R3 ;  /* 0x00000003ff09723e */ /* 0x000fe200000010ff */
[-C--:B------:R-:W-:Y:S01]  /*11f70*/  FMUL R3, R230, R2.reuse ;  /* 0x00000002e6037220 */ /* 0x080fe20000400000 */
[----:B------:R-:W-:Y:S01]  /*11f80*/  PRMT R14, R8, 0x7610, R14 ;  /* 0x00007610080e7816 */ /* 0x000fe2000000000e */
[----:B------:R-:W-:Y:S01]  /*11f90*/  FMUL R8, R231, R2 ;  /* 0x00000002e7087220 */ /* 0x000fe20000400000 */
[----:B------:R2:W-:Y:S01]  /*11fa0*/  @P5 STG.E.U16 desc[UR36][R4.64+0xa2], R12 ;  /* 0x0000a20c04005986 */ /* 0x0005e2000c101524 */
[----:B------:R-:W-:-:S02]  /*11fb0*/  ISETP.GT.AND P5, PT, R0, 0x59, P3 ;  /* 0x000000590000780c */ /* 0x000fc40001fa4270 */
[----:B------:R-:W-:Y:S01]  /*11fc0*/  F2FP.BF16.F32.PACK_AB R3, RZ, R3 ;  /* 0x00000003ff03723e */ /* 0x000fe200000010ff */
[----:B------:R-:W-:Y:S01]  /*11fd0*/  @P1 STG.E.U16 desc[UR36][R6.64+0xa0], R13 ;  /* 0x0000a00d06001986 */ /* 0x000fe2000c101524 */
[----:B0-----:R-:W-:Y:S01]  /*11fe0*/  F2FP.BF16.F32.PACK_AB R10, RZ, R8 ;  /* 0x00000008ff0a723e */ /* 0x001fe200000010ff */
[-C--:B------:R-:W-:Y:S01]  /*11ff0*/  FMUL R8, R229, R2.reuse ;  /* 0x00000002e5087220 */ /* 0x080fe20000400000 */
[----:B-1----:R-:W-:Y:S01]  /*12000*/  PRMT R11, R3, 0x7610, R11 ;  /* 0x00007610030b7816 */ /* 0x002fe2000000000b */
[----:B------:R-:W-:Y:S01]  /*12010*/  @P0 STG.E.U16 desc[UR36][R6.64+0xa2], R14 ;  /* 0x0000a20e06000986 */ /* 0x000fe2000c101524 */
[----:B------:R-:W-:Y:S01]  /*12020*/  ISETP.GT.AND P0, PT, R0, 0x58, P2 ;  /* 0x000000580000780c */ /* 0x000fe20001704270 */
[----:B------:R-:W-:Y:S01]  /*12030*/  FMUL R3, R228, R2 ;  /* 0x00000002e4037220 */ /* 0x000fe20000400000 */
[C---:B------:R-:W-:Y:S01]  /*12040*/  ISETP.GT.AND P1, PT, R0.reuse, 0x59, P2 ;  /* 0x000000590000780c */ /* 0x040fe20001724270 */
[----:B------:R0:W-:Y:S01]  /*12050*/  @P4 STG.E.U16 desc[UR36][R4.64+0xb0], R9 ;  /* 0x0000b00904004986 */ /* 0x0001e2000c101524 */
[----:B------:R-:W-:-:S02]  /*12060*/  ISETP.GT.AND P4, PT, R0, 0x60, P3 ;  /* 0x000000600000780c */ /* 0x000fc40001f84270 */
[----:B------:R-:W-:Y:S01]  /*12070*/  F2FP.BF16.F32.PACK_AB R8, RZ, R8 ;  /* 0x00000008ff08723e */ /* 0x000fe200000010ff */
[----:B------:R1:W-:Y:S03]  /*12080*/  @P5 STG.E.U16 desc[UR36][R4.64+0xb2], R10 ;  /* 0x0000b20a04005986 */ /* 0x0003e6000c101524 */
[----:B--2---:R-:W-:Y:S02]  /*12090*/  PRMT R12, R8, 0x7610, R12 ;  /* 0x00007610080c7816 */ /* 0x004fe4000000000c */
[----:B0-----:R-:W-:Y:S01]  /*120a0*/  F2FP.BF16.F32.PACK_AB R9, RZ, R3 ;  /* 0x00000003ff09723e */ /* 0x001fe200000010ff */
[-C--:B------:R-:W-:Y:S01]  /*120b0*/  FMUL R3, R227, R2.reuse ;  /* 0x00000002e3037220 */ /* 0x080fe20000400000 */
[-C--:B------:R-:W-:Y:S02]  /*120c0*/  FMUL R8, R226, R2.reuse ;  /* 0x00000002e2087220 */ /* 0x080fe40000400000 */
[----:B-1----:R-:W-:Y:S01]  /*120d0*/  PRMT R10, R9, 0x7610, R10 ;  /* 0x00007610090a7816 */ /* 0x002fe2000000000a */
[----:B------:R0:W-:Y:S01]  /*120e0*/  @P0 STG.E.U16 desc[UR36][R6.64+0xb0], R11 ;  /* 0x0000b00b06000986 */ /* 0x0001e2000c101524 */
[----:B------:R-:W-:Y:S01]  /*120f0*/  F2FP.BF16.F32.PACK_AB R3, RZ, R3 ;  /* 0x00000003ff03723e */ /* 0x000fe200000010ff */
[----:B------:R-:W-:Y:S01]  /*12100*/  FMUL R9, R225, R2 ;  /* 0x00000002e1097220 */ /* 0x000fe20000400000 */
[C---:B------:R-:W-:Y:S01]  /*12110*/  ISETP.GT.AND P5, PT, R0.reuse, 0x61, P3 ;  /* 0x000000610000780c */ /* 0x040fe20001fa4270 */
[----:B------:R1:W-:Y:S01]  /*12120*/  @P1 STG.E.U16 desc[UR36][R6.64+0xb2], R12 ;  /* 0x0000b20c06001986 */ /* 0x0003e2000c101524 */
[----:B------:R-:W-:-:S03]  /*12130*/  ISETP.GT.AND P1, PT, R0, 0x60, P2 ;  /* 0x000000600000780c */ /* 0x000fc60001724270 */
[----:B------:R-:W-:Y:S01]  /*12140*/  @P4 STG.E.U16 desc[UR36][R4.64+0xc0], R10 ;  /* 0x0000c00a04004986 */ /* 0x000fe2000c101524 */
[----:B------:R-:W-:Y:S02]  /*12150*/  ISETP.GT.AND P4, PT, R0, 0x61, P2 ;  /* 0x000000610000780c */ /* 0x000fe40001784270 */
[----:B------:R-:W-:Y:S02]  /*12160*/  F2FP.BF16.F32.PACK_AB R8, RZ, R8 ;  /* 0x00000008ff08723e */ /* 0x000fe400000010ff */
[----:B0-----:R-:W-:Y:S01]  /*12170*/  PRMT R11, R3, 0x7610, R11 ;  /* 0x00007610030b7816 */ /* 0x001fe2000000000b */
[-C--:B------:R-:W-:Y:S01]  /*12180*/  FMUL R3, R224, R2.reuse ;  /* 0x00000002e0037220 */ /* 0x080fe20000400000 */
[----:B------:R-:W-:Y:S02]  /*12190*/  F2FP.BF16.F32.PACK_AB R9, RZ, R9 ;  /* 0x00000009ff09723e */ /* 0x000fe400000010ff */
[----:B-1----:R-:W-:Y:S02]  /*121a0*/  PRMT R12, R8, 0x7610, R12 ;  /* 0x00007610080c7816 */ /* 0x002fe4000000000c */
[----:B------:R-:W-:Y:S01]  /*121b0*/  F2FP.BF16.F32.PACK_AB R8, RZ, R3 ;  /* 0x00000003ff08723e */ /* 0x000fe200000010ff */
[----:B------:R-:W-:Y:S01]  /*121c0*/  FMUL R3, R223, R2 ;  /* 0x00000002df037220 */ /* 0x000fe20000400000 */
[----:B------:R-:W-:Y:S01]  /*121d0*/  PRMT R13, R9, 0x7610, R13 ;  /* 0x00007610090d7816 */ /* 0x000fe2000000000d */
[----:B------:R0:W-:Y:S01]  /*121e0*/  @P5 STG.E.U16 desc[UR36][R4.64+0xc2], R11 ;  /* 0x0000c20b04005986 */ /* 0x0001e2000c101524 */
[----:B------:R-:W-:-:S02]  /*121f0*/  ISETP.GT.AND P0, PT, R0, 0x68, P3 ;  /* 0x000000680000780c */ /* 0x000fc40001f04270 */
[----:B------:R-:W-:Y:S01]  /*12200*/  F2FP.BF16.F32.PACK_AB R9, RZ, R3 ;  /* 0x00000003ff09723e */ /* 0x000fe200000010ff */
[----:B------:R1:W-:Y:S01]  /*12210*/  @P1 STG.E.U16 desc[UR36][R6.64+0xc0], R12 ;  /* 0x0000c00c06001986 */ /* 0x0003e2000c101524 */
[----:B------:R-:W-:-:S03]  /*12220*/  FMUL R3, R221, R2 ;  /* 0x00000002dd037220 */ /* 0x000fc60000400000 */
[----:B------:R-:W-:Y:S01]  /*12230*/  @P4 STG.E.U16 desc[UR36][R6.64+0xc2], R13 ;  /* 0x0000c20d06004986 */ /* 0x000fe2000c101524 */
[----:B------:R-:W-:Y:S02]  /*12240*/  ISETP.GT.AND P4, PT, R0, 0x69, P3 ;  /* 0x000000690000780c */ /* 0x000fe40001f84270 */
[----:B------:R-:W-:Y:S01]  /*12250*/  PRMT R14, R8, 0x7610, R14 ;  /* 0x00007610080e7816 */ /* 0x000fe2000000000e */
[-C--:B------:R-:W-:Y:S01]  /*12260*/  FMUL R8, R222, R2.reuse ;  /* 0x00000002de087220 */ /* 0x080fe20000400000 */
[----:B------:R-:W-:Y:S02]  /*12270*/  F2FP.BF16.F32.PACK_AB R3, RZ, R3 ;  /* 0x00000003ff03723e */ /* 0x000fe400000010ff */
[----:B------:R-:W-:Y:S01]  /*12280*/  ISETP.GT.AND P1, PT, R0, 0x68, P2 ;  /* 0x000000680000780c */ /* 0x000fe20001724270 */
[----:B------:R-:W-:Y:S01]  /*12290*/  @P0 STG.E.U16 desc[UR36][R4.64+0xd0], R14 ;  /* 0x0000d00e04000986 */ /* 0x000fe2000c101524 */
[----:B0-----:R-:W-:Y:S01]  /*122a0*/  PRMT R11, R3, 0x7610, R11 ;  /* 0x00007610030b7816 */ /* 0x001fe2000000000b */
[----:B------:R-:W-:Y:S01]  /*122b0*/  FMUL R3, R219, R2 ;  /* 0x00000002db037220 */ /* 0x000fe20000400000 */
[----:B------:R-:W-:Y:S01]  /*122c0*/  F2FP.BF16.F32.PACK_AB R10, RZ, R8 ;  /* 0x00000008ff0a723e */ /* 0x000fe200000010ff */
[----:B------:R-:W-:Y:S01]  /*122d0*/  FMUL R8, R220, R2 ;  /* 0x00000002dc087220 */ /* 0x000fe20000400000 */
[C---:B------:R-:W-:Y:S01]  /*122e0*/  ISETP.GT.AND P0, PT, R0.reuse, 0x69, P2 ;  /* 0x000000690000780c */ /* 0x040fe20001704270 */
[----:B------:R0:W-:Y:S01]  /*122f0*/  @P4 STG.E.U16 desc[UR36][R4.64+0xd2], R9 ;  /* 0x0000d20904004986 */ /* 0x0001e2000c101524 */
[----:B------:R-:W-:-:S02]  /*12300*/  ISETP.GT.AND P5, PT, R0, 0x70, P3 ;  /* 0x000000700000780c */ /* 0x000fc40001fa4270 */
[----:B------:R-:W-:-:S04]  /*12310*/  F2FP.BF16.F32.PACK_AB R8, RZ, R8 ;  /* 0x00000008ff08723e */ /* 0x000fc800000010ff */
[----:B-1----:R-:W-:Y:S02]  /*12320*/  PRMT R12, R8, 0x7610, R12 ;  /* 0x00007610080c7816 */ /* 0x002fe4000000000c */
[----:B0-----:R-:W-:Y:S01]  /*12330*/  F2FP.BF16.F32.PACK_AB R9, RZ, R3 ;  /* 0x00000003ff09723e */ /* 0x001fe200000010ff */
[-C--:B------:R-:W-:Y:S01]  /*12340*/  FMUL R3, R218, R2.reuse ;  /* 0x00000002da037220 */ /* 0x080fe20000400000 */
[----:B------:R-:W-:Y:S01]  /*12350*/  FMUL R8, R217, R2 ;  /* 0x00000002d9087220 */ /* 0x000fe20000400000 */
[----:B------:R0:W-:Y:S03]  /*12360*/  @P1 STG.E.U16 desc[UR36][R6.64+0xd0], R10 ;  /* 0x0000d00a06001986 */ /* 0x0001e6000c101524 */
[----:B------:R-:W-:Y:S01]  /*12370*/  F2FP.BF16.F32.PACK_AB R3, RZ, R3 ;  /* 0x00000003ff03723e */ /* 0x000fe200000010ff */
[----:B------:R1:W-:Y:S01]  /*12380*/  @P0 STG.E.U16 desc[UR36][R6.64+0xd2], R11 ;  /* 0x0000d20b06000986 */ /* 0x0003e2000c101524 */
[----:B------:R-:W-:-:S02]  /*12390*/  ISETP.GT.AND P1, PT, R0, 0x70, P2 ;  /* 0x000000700000780c */ /* 0x000fc40001724270 */
[----:B------:R-:W-:Y:S01]  /*123a0*/  F2FP.BF16.F32.PACK_AB R8, RZ, R8 ;  /* 0x00000008ff08723e */ /* 0x000fe200000010ff */
[----:B------:R2:W-:Y:S01]  /*123b0*/  @P5 STG.E.U16 desc[UR36][R4.64+0xe0], R12 ;  /* 0x0000e00c04005986 */ /* 0x0005e2000c101524 */
[----:B0-----:R-:W-:Y:S01]  /*123c0*/  PRMT R10, R9, 0x7610, R10 ;  /* 0x00007610090a7816 */ /* 0x001fe2000000000a */
[-C--:B------:R-:W-:Y:S01]  /*123d0*/  FMUL R9, R216, R2.reuse ;  /* 0x00000002d8097220 */ /* 0x080fe20000400000 */
[----:B-1----:R-:W-:Y:S01]  /*123e0*/  PRMT R11, R3, 0x7610, R11 ;  /* 0x00007610030b7816 */ /* 0x002fe2000000000b */
[----:B------:R-:W-:-:S03]  /*123f0*/  FMUL R3, R215, R2 ;  /* 0x00000002d7037220 */ /* 0x000fc60000400000 */
[----:B------:R-:W-:Y:S02]  /*12400*/  F2FP.BF16.F32.PACK_AB R9, RZ, R9 ;  /* 0x00000009ff09723e */ /* 0x000fe400000010ff */
[----:B--2---:R-:W-:Y:S02]  /*12410*/  PRMT R12, R8, 0x7610, R12 ;  /* 0x00007610080c7816 */ /* 0x004fe4000000000c */
[----:B------:R-:W-:Y:S01]  /*12420*/  F2FP.BF16.F32.PACK_AB R8, RZ, R3 ;  /* 0x00000003ff08723e */ /* 0x000fe200000010ff */
[----:B------:R-:W-:Y:S01]  /*12430*/  FMUL R3, R214, R2 ;  /* 0x00000002d6037220 */ /* 0x000fe20000400000 */
[C---:B------:R-:W-:Y:S02]  /*12440*/  ISETP.GT.AND P4, PT, R0.reuse, 0x71, P2 ;  /* 0x000000710000780c */ /* 0x040fe40001784270 */
[----:B------:R-:W-:Y:S01]  /*12450*/  ISETP.GT.AND P5, PT, R0, 0x78, P3 ;  /* 0x000000780000780c */ /* 0x000fe20001fa4270 */
[----:B------:R0:W-:Y:S01]  /*12460*/  @P6 STG.E.U16 desc[UR36][R4.64+0xe2], R10 ;  /* 0x0000e20a04006986 */ /* 0x0001e2000c101524 */
[----:B------:R-:W-:-:S02]  /*12470*/  PRMT R13, R9, 0x7610, R13 ;  /* 0x00007610090d7816 */ /* 0x000fc4000000000d */
[----:B------:R-:W-:Y:S01]  /*12480*/  F2FP.BF16.F32.PACK_AB R9, RZ, R3 ;  /* 0x00000003ff09723e */ /* 0x000fe200000010ff */
[----:B------:R1:W-:Y:S01]  /*12490*/  @P1 STG.E.U16 desc[UR36][R6.64+0xe0], R11 ;  /* 0x0000e00b06001986 */ /* 0x0003e2000c101524 */
[----:B------:R-:W-:Y:S01]  /*124a0*/  ISETP.GT.AND P0, PT, R0, 0x79, P3 ;  /* 0x000000790000780c */ /* 0x000fe20001f04270 */
[-C--:B------:R-:W-:Y:S01]  /*124b0*/  FMUL R3, R212, R2.reuse ;  /* 0x00000002d4037220 */ /* 0x080fe20000400000 */
[----:B------:R-:W-:Y:S02]  /*124c0*/  ISETP.GT.AND P1, PT, R0, 0x78, P2 ;  /* 0x000000780000780c */ /* 0x000fe40001724270 */
[----:B------:R-:W-:Y:S01]  /*124d0*/  PRMT R14, R8, 0x7610, R14 ;  /* 0x00007610080e7816 */ /* 0x000fe2000000000e */
[----:B------:R-:W-:Y:S01]  /*124e0*/  FMUL R8, R213, R2 ;  /* 0x00000002d5087220 */ /* 0x000fe20000400000 */
[----:B------:R-:W-:Y:S01]  /*124f0*/  F2FP.BF16.F32.PACK_AB R3, RZ, R3 ;  /* 0x00000003ff03723e */ /* 0x000fe200000010ff */
[----:B------:R2:W-:Y:S01]  /*12500*/  @P4 STG.E.U16 desc[UR36][R6.64+0xe2], R12 ;  /* 0x0000e20c06004986 */ /* 0x0005e2000c101524 */
[----:B------:R-:W-:-:S02]  /*12510*/  ISETP.GT.AND P4, PT, R0, 0x79, P2 ;  /* 0x000000790000780c */ /* 0x000fc40001784270 */
[----:B0-----:R-:W-:Y:S01]  /*12520*/  F2FP.BF16.F32.PACK_AB R10, RZ, R8 ;  /* 0x00000008ff0a723e */ /* 0x001fe200000010ff */
[----:B------:R-:W-:Y:S01]  /*12530*/  @P5 STG.E.U16 desc[UR36][R4.64+0xf0], R13 ;  /* 0x0000f00d04005986 */ /* 0x000fe2000c101524 */
[----:B-1----:R-:W-:Y:S01]  /*12540*/  PRMT R11, R3, 0x7610, R11 ;  /* 0x00007610030b7816 */ /* 0x002fe2000000000b */
[-C--:B------:R-:W-:Y:S01]  /*12550*/  FMUL R3, R210, R2.reuse ;  /* 0x00000002d2037220 */ /* 0x080fe20000400000 */
[----:B------:R-:W-:Y:S01]  /*12560*/  FMUL R8, R211, R2 ;  /* 0x00000002d3087220 */ /* 0x000fe20000400000 */
[C---:B------:R-:W-:Y:S01]  /*12570*/  ISETP.GT.AND P5, PT, R0.reuse, 0x80, P3 ;  /* 0x000000800000780c */ /* 0x040fe20001fa4270 */
[----:B------:R-:W-:Y:S01]  /*12580*/  @P0 STG.E.U16 desc[UR36][R4.64+0xf2], R14 ;  /* 0x0000f20e04000986 */ /* 0x000fe2000c101524 */
[----:B------:R-:W-:-:S03]  /*12590*/  ISETP.GT.AND P6, PT, R0, 0x81, P3 ;  /* 0x000000810000780c */ /* 0x000fc60001fc4270 */
[----:B------:R0:W-:Y:S01]  /*125a0*/  @P1 STG.E.U16 desc[UR36][R6.64+0xf0], R9 ;  /* 0x0000f00906001986 */ /* 0x0001e2000c101524 */
[----:B------:R-:W-:-:S04]  /*125b0*/  F2FP.BF16.F32.PACK_AB R8, RZ, R8 ;  /* 0x00000008ff08723e */ /* 0x000fc800000010ff */
[----:B--2---:R-:W-:Y:S01]  /*125c0*/  PRMT R12, R8, 0x7610, R12 ;  /* 0x00007610080c7816 */ /* 0x004fe2000000000c */
[-C--:B------:R-:W-:Y:S01]  /*125d0*/  FMUL R8, R208, R2.reuse ;  /* 0x00000002d0087220 */ /* 0x080fe20000400000 */
[----:B0-----:R-:W-:Y:S01]  /*125e0*/  F2FP.BF16.F32.PACK_AB R9, RZ, R3 ;  /* 0x00000003ff09723e */ /* 0x001fe200000010ff */
[----:B------:R-:W-:Y:S01]  /*125f0*/  FMUL R3, R209, R2 ;  /* 0x00000002d1037220 */ /* 0x000fe20000400000 */
[----:B------:R0:W-:Y:S01]  /*12600*/  @P4 STG.E.U16 desc[UR36][R6.64+0xf2], R10 ;  /* 0x0000f20a06004986 */ /* 0x0001e2000c101524 */
[----:B------:R-:W-:-:S03]  /*12610*/  ISETP.GT.AND P0, PT, R0, 0x80, P2 ;  /* 0x000000800000780c */ /* 0x000fc60001704270 */
[----:B------:R-:W-:Y:S01]  /*12620*/  F2FP.BF16.F32.PACK_AB R3, RZ, R3 ;  /* 0x00000003ff03723e */ /* 0x000fe200000010ff */
[----:B------:R1:W-:Y:S01]  /*12630*/  @P5 STG.E.U16 desc[UR36][R4.64+0x100], R11 ;  /* 0x0001000b04005986 */ /* 0x0003e2000c101524 */
[----:B------:R-:W-:Y:S02]  /*12640*/  ISETP.GT.AND P1, PT, R0, 0x81, P2 ;  /* 0x000000810000780c */ /* 0x000fe40001724270 */
[----:B------:R-:W-:Y:S01]  /*12650*/  F2FP.BF16.F32.PACK_AB R8, RZ, R8 ;  /* 0x00000008ff08723e */ /* 0x000fe200000010ff */
[----:B------:R2:W-:Y:S01]  /*12660*/  @P6 STG.E.U16 desc[UR36][R4.64+0x102], R12 ;  /* 0x0001020c04006986 */ /* 0x0005e2000c101524 */
[----:B0-----:R-:W-:Y:S01]  /*12670*/  PRMT R10, R9, 0x7610, R10 ;  /* 0x00007610090a7816 */ /* 0x001fe2000000000a */
[-C--:B------:R-:W-:Y:S01]  /*12680*/  FMUL R9, R207, R2.reuse ;  /* 0x00000002cf097220 */ /* 0x080fe20000400000 */
[----:B-1----:R-:W-:Y:S01]  /*12690*/  PRMT R11, R3, 0x7610, R11 ;  /* 0x00007610030b7816 */ /* 0x002fe2000000000b */
[----:B------:R-:W-:Y:S01]  /*126a0*/  FMUL R3, R206, R2 ;  /* 0x00000002ce037220 */ /* 0x000fe20000400000 */
[----:B------:R-:W-:-:S02]  /*126b0*/  ISETP.GT.AND P4, PT, R0, 0x88, P3 ;  /* 0x000000880000780c */ /* 0x000fc40001f84270 */
[----:B--2---:R-:W-:Y:S02]  /*126c0*/  PRMT R12, R8, 0x7610, R12 ;  /* 0x00007610080c7816 */ /* 0x004fe4000000000c */
[----:B------:R-:W-:Y:S01]  /*126d0*/  F2FP.BF16.F32.PACK_AB R8, RZ, R3 ;  /* 0x00000003ff08723e */ /* 0x000fe200000010ff */
[-C--:B------:R-:W-:Y:S01]  /*126e0*/  FMUL R3, R205, R2.reuse ;  /* 0x00000002cd037220 */ /* 0x080fe20000400000 */
[----:B------:R-:W-:Y:S02]  /*126f0*/  F2FP.BF16.F32.PACK_AB R9, RZ, R9 ;  /* 0x00000009ff09723e */ /* 0x000fe400000010ff */
[C---:B------:R-:W-:Y:S01]  /*12700*/  ISETP.GT.AND P5, PT, R0.reuse, 0x89, P3 ;  /* 0x000000890000780c */ /* 0x040fe20001fa4270 */
[----:B------:R0:W-:Y:S01]  /*12710*/  @P0 STG.E.U16 desc[UR36][R6.64+0x100], R10 ;  /* 0x0001000a06000986 */ /* 0x0001e2000c101524 */
[----:B------:R-:W-:Y:S02]  /*12720*/  PRMT R13, R9, 0x7610, R13 ;  /* 0x00007610090d7816 */ /* 0x000fe4000000000d */
[----:B------:R-:W-:Y:S01]  /*12730*/  F2FP.BF16.F32.PACK_AB R9, RZ, R3 ;  /* 0x00000003ff09723e */ /* 0x000fe200000010ff */
[----:B------:R1:W-:Y:S01]  /*12740*/  @P1 STG.E.U16 desc[UR36][R6.64+0x102], R11 ;  /* 0x0001020b06001986 */ /* 0x0003e2000c101524 */
[C---:B------:R-:W-:Y:S01]  /*12750*/  ISETP.GT.AND P0, PT, R0.reuse, 0x88, P2 ;  /* 0x000000880000780c */ /* 0x040fe20001704270 */
[----:B------:R-:W-:Y:S01]  /*12760*/  FMUL R3, R203, R2 ;  /* 0x00000002cb037220 */ /* 0x000fe20000400000 */
[----:B------:R-:W-:-:S02]  /*12770*/  ISETP.GT.AND P1, PT, R0, 0x89, P2 ;  /* 0x000000890000780c */ /* 0x000fc40001724270 */
[----:B------:R-:W-:Y:S01]  /*12780*/  PRMT R14, R8, 0x7610, R14 ;  /* 0x00007610080e7816 */ /* 0x000fe2000000000e */
[----:B------:R-:W-:Y:S01]  /*12790*/  FMUL R8, R204, R2 ;  /* 0x00000002cc087220 */ /* 0x000fe20000400000 */
[----:B------:R-:W-:Y:S01]  /*127a0*/  F2FP.BF16.F32.PACK_AB R3, RZ, R3 ;  /* 0x00000003ff03723e */ /* 0x000fe200000010ff */
[----:B------:R2:W-:Y:S01]  /*127b0*/  @P4 STG.E.U16 desc[UR36][R4.64+0x110], R12 ;  /* 0x0001100c04004986 */ /* 0x0005e2000c101524 */
[----:B------:R-:W-:Y:S02]  /*127c0*/  ISETP.GT.AND P4, PT, R0, 0x90, P3 ;  /* 0x000000900000780c */ /* 0x000fe40001f84270 */
        /* <DEDUP_REMOVED lines=9> */
[----:B------:R-:W-:Y:S02]  /*12860*/  F2FP.BF16.F32.PACK_AB R8, RZ, R8 ;  /* 0x00000008ff08723e */ /* 0x000fe400000010ff */
[----:B------:R-:W-:Y:S01]  /*12870*/  ISETP.GT.AND P1, PT, R0, 0x91, P2 ;  /* 0x000000910000780c */ /* 0x000fe20001724270 */
[----:B------:R1:W-:Y:S01]  /*12880*/  @P4 STG.E.U16 desc[UR36][R4.64+0x120], R10 ;  /* 0x0001200a04004986 */ /* 0x0003e2000c101524 */
[----:B--2---:R-:W-:Y:S01]  /*12890*/  PRMT R12, R8, 0x7610, R12 ;  /* 0x00007610080c7816 */ /* 0x004fe2000000000c */
[-C--:B------:R-:W-:Y:S01]  /*128a0*/  FMUL R8, R199, R2.reuse ;  /* 0x00000002c7087220 */ /* 0x080fe20000400000 */
[----:B0-----:R-:W-:Y:S01]  /*128b0*/  F2FP.BF16.F32.PACK_AB R9, RZ, R3 ;  /* 0x00000003ff09723e */ /* 0x001fe200000010ff */
[----:B------:R-:W-:Y:S01]  /*128c0*/  FMUL R3, R200, R2 ;  /* 0x00000002c8037220 */ /* 0x000fe20000400000 */
[----:B------:R-:W-:Y:S01]  /*128d0*/  ISETP.GT.AND P4, PT, R0, 0x98, P3 ;  /* 0x000000980000780c */ /* 0x000fe20001f84270 */
[----:B------:R0:W-:Y:S03]  /*128e0*/  @P5 STG.E.U16 desc[UR36][R4.64+0x122], R11 ;  /* 0x0001220b04005986 */ /* 0x0001e6000c101524 */
[----:B------:R-:W-:-:S02]  /*128f0*/  F2FP.BF16.F32.PACK_AB R3, RZ, R3 ;  /* 0x00000003ff03723e */ /* 0x000fc400000010ff */
[----:B-1----:R-:W-:Y:S01]  /*12900*/  PRMT R10, R9, 0x7610, R10 ;  /* 0x00007610090a7816 */ /* 0x002fe2000000000a */
[----:B------:R-:W-:Y:S01]  /*12910*/  FMUL R9, R198, R2 ;  /* 0x00000002c6097220 */ /* 0x000fe20000400000 */
[----:B------:R-:W-:Y:S01]  /*12920*/  F2FP.BF16.F32.PACK_AB R8, RZ, R8 ;  /* 0x00000008ff08723e */ /* 0x000fe200000010ff */
[----:B------:R1:W-:Y:S01]  /*12930*/  @P0 STG.E.U16 desc[UR36][R6.64+0x120], R12 ;  /* 0x0001200c06000986 */ /* 0x0003e2000c101524 */
[----:B0-----:R-:W-:Y:S01]  /*12940*/  PRMT R11, R3, 0x7610, R11 ;  /* 0x00007610030b7816 */ /* 0x001fe2000000000b */
[----:B------:R-:W-:Y:S01]  /*12950*/  FMUL R3, R197, R2 ;  /* 0x00000002c5037220 */ /* 0x000fe20000400000 */
[C---:B------:R-:W-:Y:S01]  /*12960*/  ISETP.GT.AND P5, PT, R0.reuse, 0x99, P3 ;  /* 0x000000990000780c */ /* 0x040fe20001fa4270 */
[----:B------:R0:W-:Y:S01]  /*12970*/  @P1 STG.E.U16 desc[UR36][R6.64+0x122], R10 ;  /* 0x0001220a06001986 */ /* 0x0001e2000c101524 */
[----:B------:R-:W-:Y:S02]  /*12980*/  ISETP.GT.AND P1, PT, R0, 0x98, P2 ;  /* 0x000000980000780c */ /* 0x000fe40001724270 */
[----:B------:R-:W-:-:S02]  /*12990*/  F2FP.BF16.F32.PACK_AB R9, RZ, R9 ;  /* 0x00000009ff09723e */ /* 0x000fc400000010ff */
[----:B-1----:R-:W-:Y:S02]  /*129a0*/  PRMT R12, R8, 0x7610, R12 ;  /* 0x00007610080c7816 */ /* 0x002fe4000000000c */
[----:B------:R-:W-:Y:S01]  /*129b0*/  F2FP.BF16.F32.PACK_AB R8, RZ, R3 ;  /* 0x00000003ff08723e */ /* 0x000fe200000010ff */
[-C--:B------:R-:W-:Y:S01]  /*129c0*/  FMUL R3, R196, R2.reuse ;  /* 0x00000002c4037220 */ /* 0x080fe20000400000 */
[C---:B------:R-:W-:Y:S01]  /*129d0*/  ISETP.GT.AND P0, PT, R0.reuse, 0x99, P2 ;  /* 0x000000990000780c */ /* 0x040fe20001704270 */
[----:B------:R1:W-:Y:S01]  /*129e0*/  @P4 STG.E.U16 desc[UR36][R4.64+0x130], R11 ;  /* 0x0001300b04004986 */ /* 0x0003e2000c101524 */
[----:B------:R-:W-:Y:S02]  /*129f0*/  ISETP.GT.AND P4, PT, R0, 0xa0, P3 ;  /* 0x000000a00000780c */ /* 0x000fe40001f84270 */
[----:B------:R-:W-:Y:S02]  /*12a00*/  PRMT R13, R9, 0x7610, R13 ;  /* 0x00007610090d7816 */ /* 0x000fe4000000000d */
        /* <DEDUP_REMOVED lines=68> */
[----:B------:R-:W-:Y:S02]  /*12e50*/  ISETP.GT.AND P1, PT, R0, 0xb8, P2 ;  /* 0x000000b80000780c */ /* 0x000fe40001724270 */
[----:B------:R-:W-:Y:S02]  /*12e60*/  F2FP.BF16.F32.PACK_AB R8, RZ, R8 ;  /* 0x00000008ff08723e */ /* 0x000fe400000010ff */
[----:B0-----:R-:W-:Y:S01]  /*12e70*/  PRMT R10, R9, 0x7610, R10 ;  /* 0x00007610090a7816 */ /* 0x001fe2000000000a */
[-C--:B------:R-:W-:Y:S01]  /*12e80*/  FMUL R9, R180, R2.reuse ;  /* 0x00000002b4097220 */ /* 0x080fe20000400000 */
[----:B-1----:R-:W-:Y:S01]  /*12e90*/  PRMT R11, R3, 0x7610, R11 ;  /* 0x00007610030b7816 */ /* 0x002fe2000000000b */
[----:B------:R-:W-:Y:S01]  /*12ea0*/  FMUL R3, R179, R2 ;  /* 0x00000002b3037220 */ /* 0x000fe20000400000 */
[----:B------:R0:W-:Y:S02]  /*12eb0*/  @P5 STG.E.U16 desc[UR36][R4.64+0x170], R12 ;  /* 0x0001700c04005986 */ /* 0x0001e4000c101524 */
[----:B------:R-:W-:-:S02]  /*12ec0*/  F2FP.BF16.F32.PACK_AB R9, RZ, R9 ;  /* 0x00000009ff09723e */ /* 0x000fc400000010ff */
[C---:B------:R-:W-:Y:S02]  /*12ed0*/  ISETP.GT.AND P4, PT, R0.reuse, 0xb9, P2 ;  /* 0x000000b90000780c */ /* 0x040fe40001784270 */
[----:B------:R-:W-:Y:S02]  /*12ee0*/  ISETP.GT.AND P5, PT, R0, 0xc0, P3 ;  /* 0x000000c00000780c */ /* 0x000fe40001fa4270 */
[----:B0-----:R-:W-:Y:S02]  /*12ef0*/  PRMT R12, R8, 0x7610, R12 ;  /* 0x00007610080c7816 */ /* 0x001fe4000000000c */
[----:B------:R-:W-:Y:S01]  /*12f00*/  F2FP.BF16.F32.PACK_AB R8, RZ, R3 ;  /* 0x00000003ff08723e */ /* 0x000fe200000010ff */
[----:B------:R-:W-:Y:S01]  /*12f10*/  FMUL R3, R178, R2 ;  /* 0x00000002b2037220 */ /* 0x000fe20000400000 */
[----:B------:R-:W-:Y:S01]  /*12f20*/  PRMT R13, R9, 0x7610, R13 ;  /* 0x00007610090d7816 */ /* 0x000fe2000000000d */
[----:B------:R0:W-:Y:S01]  /*12f30*/  @P6 STG.E.U16 desc[UR36][R4.64+0x172], R10 ;  /* 0x0001720a04006986 */ /* 0x0001e2000c101524 */
[----:B------:R-:W-:-:S02]  /*12f40*/  ISETP.GT.AND P0, PT, R0, 0xc1, P3 ;  /* 0x000000c10000780c */ /* 0x000fc40001f04270 */
[----:B------:R-:W-:Y:S01]  /*12f50*/  F2FP.BF16.F32.PACK_AB R9, RZ, R3 ;  /* 0x00000003ff09723e */ /* 0x000fe200000010ff */
[----:B------:R1:W-:Y:S01]  /*12f60*/  @P1 STG.E.U16 desc[UR36][R6.64+0x170], R11 ;  /* 0x0001700b06001986 */ /* 0x0003e2000c101524 */
[-C--:B------:R-:W-:Y:S01]  /*12f70*/  FMUL R3, R176, R2.reuse ;  /* 0x00000002b0037220 */ /* 0x080fe20000400000 */
[----:B------:R-:W-:Y:S02]  /*12f80*/  ISETP.GT.AND P1, PT, R0, 0xc0, P2 ;  /* 0x000000c00000780c */ /* 0x000fe40001724270 */
        /* <DEDUP_REMOVED lines=40> */
[C---:B------:R-:W-:Y:S01]  /*13210*/  ISETP.GT.AND P0, PT, R0.reuse, 0xd0, P2 ;  /* 0x000000d00000780c */ /* 0x040fe20001704270 */
        /* <DEDUP_REMOVED lines=11> */
[----:B------:R-:W-:Y:S01]  /*132d0*/  ISETP.GT.AND P5, PT, R0, 0xd9, P3 ;  /* 0x000000d90000780c */ /* 0x000fe20001fa4270 */
[----:B------:R-:W-:Y:S01]  /*132e0*/  FMUL R8, R166, R2 ;  /* 0x00000002a6087220 */ /* 0x000fe20000400000 */
[----:B------:R-:W-:Y:S01]  /*132f0*/  @P0 STG.E.U16 desc[UR36][R6.64+0x1a0], R14 ;  /* 0x0001a00e06000986 */ /* 0x000fe2000c101524 */
[----:B------:R-:W-:-:S03]  /*13300*/  ISETP.GT.AND P0, PT, R0, 0xd8, P2 ;  /* 0x000000d80000780c */ /* 0x000fc60001704270 */
[----:B------:R0:W-:Y:S01]  /*13310*/  @P1 STG.E.U16 desc[UR36][R6.64+0x1a2], R9 ;  /* 0x0001a20906001986 */ /* 0x0001e2000c101524 */
[----:B------:R-:W-:Y:S02]  /*13320*/  F2FP.BF16.F32.PACK_AB R8, RZ, R8 ;  /* 0x00000008ff08723e */ /* 0x000fe400000010ff */
[----:B------:R-:W-:Y:S02]  /*13330*/  ISETP.GT.AND P1, PT, R0, 0xd9, P2 ;  /* 0x000000d90000780c */ /* 0x000fe40001724270 */
        /* <DEDUP_REMOVED lines=16> */
[----:B------:R1:W-:Y:S01]  /*13440*/  @P1 STG.E.U16 desc[UR36][R6.64+0x1b2], R10 ;  /* 0x0001b20a06001986 */ /* 0x0003e2000c101524 */
[----:B------:R-:W-:Y:S02]  /*13450*/  ISETP.GT.AND P1, PT, R0, 0xe0, P2 ;  /* 0x000000e00000780c */ /* 0x000fe40001724270 */
[----:B0-----:R-:W-:Y:S02]  /*13460*/  PRMT R12, R8, 0x7610, R12 ;  /* 0x00007610080c7816 */ /* 0x001fe4000000000c */
[----:B------:R-:W-:Y:S01]  /*13470*/  F2FP.BF16.F32.PACK_AB R8, RZ, R3 ;  /* 0x00000003ff08723e */ /* 0x000fe200000010ff */
[-C--:B------:R-:W-:Y:S01]  /*13480*/  FMUL R3, R160, R2.reuse ;  /* 0x00000002a0037220 */ /* 0x080fe20000400000 */
[----:B------:R-:W-:Y:S01]  /*13490*/  ISETP.GT.AND P0, PT, R0, 0xe1, P2 ;  /* 0x000000e10000780c */ /* 0x000fe20001704270 */
[----:B------:R0:W-:Y:S01]  /*134a0*/  @P4 STG.E.U16 desc[UR36][R4.64+0x1c0], R11 ;  /* 0x0001c00b04004986 */ /* 0x0001e2000c101524 */
[----:B-1----:R-:W-:Y:S02]  /*134b0*/  PRMT R10, R9, 0x7610, R10 ;  /* 0x00007610090a7816 */ /* 0x002fe4000000000a */
[----:B------:R-:W-:Y:S01]  /*134c0*/  PRMT R13, R8, 0x7610, R13 ;  /* 0x00007610080d7816 */ /* 0x000fe2000000000d */
[----:B------:R-:W-:Y:S01]  /*134d0*/  @P5 STG.E.U16 desc[UR36][R4.64+0x1c2], R12 ;  /* 0x0001c20c04005986 */ /* 0x000fe2000c101524 */
[----:B------:R-:W-:Y:S01]  /*134e0*/  FMUL R8, R159, R2 ;  /* 0x000000029f087220 */ /* 0x000fe20000400000 */
[----:B------:R-:W-:-:S02]  /*134f0*/  ISETP.GT.AND P4, PT, R0, 0xe8, P3 ;  /* 0x000000e80000780c */ /* 0x000fc40001f84270 */
[----:B------:R-:W-:Y:S01]  /*13500*/  F2FP.BF16.F32.PACK_AB R9, RZ, R3 ;  /* 0x00000003ff09723e */ /* 0x000fe200000010ff */
[----:B------:R-:W-:Y:S01]  /*13510*/  FMUL R3, R158, R2 ;  /* 0x000000029e037220 */ /* 0x000fe20000400000 */
[C---:B------:R-:W-:Y:S02]  /*13520*/  ISETP.GT.AND P5, PT, R0.reuse, 0xe9, P3 ;  /* 0x000000e90000780c */ /* 0x040fe40001fa4270 */
[----:B------:R-:W-:Y:S02]  /*13530*/  ISETP.GT.AND P6, PT, R0, 0xe8, P2 ;  /* 0x000000e80000780c */ /* 0x000fe400017c4270 */
[----:B------:R-:W-:Y:S01]  /*13540*/  F2FP.BF16.F32.PACK_AB R8, RZ, R8 ;  /* 0x00000008ff08723e */ /* 0x000fe200000010ff */
[----:B------:R1:W-:Y:S01]  /*13550*/  @P1 STG.E.U16 desc[UR36][R6.64+0x1c0], R10 ;  /* 0x0001c00a06001986 */ /* 0x0003e2000c101524 */
[----:B------:R-:W-:Y:S02]  /*13560*/  F2FP.BF16.F32.PACK_AB R3, RZ, R3 ;  /* 0x00000003ff03723e */ /* 0x000fe400000010ff */
[----:B0-----:R-:W-:-:S02]  /*13570*/  PRMT R11, R8, 0x7610, R11 ;  /* 0x00007610080b7816 */ /* 0x001fc4000000000b */
[----:B------:R-:W-:Y:S01]  /*13580*/  PRMT R18, R3, 0x7610, R18 ;  /* 0x0000761003127816 */ /* 0x000fe20000000012 */
[----:B------:R0:W-:Y:S01]  /*13590*/  @P0 STG.E.U16 desc[UR36][R6.64+0x1c2], R13 ;  /* 0x0001c20d06000986 */ /* 0x0001e2000c101524 */
[----:B-1----:R-:W-:Y:S01]  /*135a0*/  PRMT R10, R9, 0x7610, R10 ;  /* 0x00007610090a7816 */ /* 0x002fe2000000000a */
[----:B------:R-:W-:-:S04]  /*135b0*/  FMUL R3, R157, R2 ;  /* 0x000000029d037220 */ /* 0x000fc80000400000 */
[----:B------:R-:W-:Y:S01]  /*135c0*/  @P4 STG.E.U16 desc[UR36][R4.64+0x1d0], R10 ;  /* 0x0001d00a04004986 */ /* 0x000fe2000c101524 */
[----:B------:R-:W-:-:S03]  /*135d0*/  ISETP.GT.AND P4, PT, R0, 0xe9, P2 ;  /* 0x000000e90000780c */ /* 0x000fc60001784270 */
[----:B------:R1:W-:Y:S01]  /*135e0*/  @P5 STG.E.U16 desc[UR36][R4.64+0x1d2], R11 ;  /* 0x0001d20b04005986 */ /* 0x0003e2000c101524 */
[----:B------:R-:W-:-:S03]  /*135f0*/  ISETP.GT.AND P5, PT, R0, 0xf0, P3 ;  /* 0x000000f00000780c */ /* 0x000fc60001fa4270 */
[----:B------:R-:W-:Y:S01]  /*13600*/  @P6 STG.E.U16 desc[UR36][R6.64+0x1d0], R18 ;  /* 0x0001d01206006986 */ /* 0x000fe2000c101524 */
[----:B------:R-:W-:Y:S01]  /*13610*/  ISETP.GT.AND P6, PT, R0, 0xf1, P3 ;  /* 0x000000f10000780c */ /* 0x000fe20001fc4270 */
[-C--:B------:R-:W-:Y:S01]  /*13620*/  FMUL R8, R156, R2.reuse ;  /* 0x000000029c087220 */ /* 0x080fe20000400000 */
[----:B------:R-:W-:Y:S01]  /*13630*/  FMUL R9, R155, R2 ;  /* 0x000000029b097220 */ /* 0x000fe20000400000 */
[----:B0-----:R-:W-:-:S03]  /*13640*/  F2FP.BF16.F32.PACK_AB R13, RZ, R3 ;  /* 0x00000003ff0d723e */ /* 0x001fc600000010ff */
[----:B------:R-:W-:Y:S02]  /*13650*/  F2FP.BF16.F32.PACK_AB R14, RZ, R8 ;  /* 0x00000008ff0e723e */ /* 0x000fe400000010ff */
[----:B------:R-:W-:Y:S01]  /*13660*/  F2FP.BF16.F32.PACK_AB R15, RZ, R9 ;  /* 0x00000009ff0f723e */ /* 0x000fe200000010ff */
[----:B------:R-:W-:Y:S01]  /*13670*/  @P4 STG.E.U16 desc[UR36][R6.64+0x1d2], R13 ;  /* 0x0001d20d06004986 */ /* 0x000fe2000c101524 */
[----:B------:R-:W-:-:S03]  /*13680*/  ISETP.GT.AND P4, PT, R0, 0xf1, P2 ;  /* 0x000000f10000780c */ /* 0x000fc60001784270 */
[----:B------:R-:W-:Y:S04]  /*13690*/  @P5 STG.E.U16 desc[UR36][R4.64+0x1e0], R14 ;  /* 0x0001e00e04005986 */ /* 0x000fe8000c101524 */
[----:B------:R-:W-:Y:S01]  /*136a0*/  @P6 STG.E.U16 desc[UR36][R4.64+0x1e2], R15 ;  /* 0x0001e20f04006986 */ /* 0x000fe2000c101524 */
[----:B------:R-:W-:Y:S01]  /*136b0*/  ISETP.GT.AND P6, PT, R0, 0xf0, P2 ;  /* 0x000000f00000780c */ /* 0x000fe200017c4270 */
[-C--:B-1----:R-:W-:Y:S01]  /*136c0*/  FMUL R11, R154, R2.reuse ;  /* 0x000000029a0b7220 */ /* 0x082fe20000400000 */
[----:B------:R-:W-:-:S04]  /*136d0*/  FMUL R12, R23, R2 ;  /* 0x00000002170c7220 */ /* 0x000fc80000400000 */
[----:B------:R-:W-:Y:S02]  /*136e0*/  F2FP.BF16.F32.PACK_AB R11, RZ, R11 ;  /* 0x0000000bff0b723e */ /* 0x000fe400000010ff */
[----:B------:R-:W-:Y:S02]  /*136f0*/  F2FP.BF16.F32.PACK_AB R12, RZ, R12 ;  /* 0x0000000cff0c723e */ /* 0x000fe400000010ff */
[C---:B------:R-:W-:Y:S02]  /*13700*/  ISETP.GT.AND P5, PT, R0.reuse, 0xf8, P3 ;  /* 0x000000f80000780c */ /* 0x040fe40001fa4270 */
[----:B------:R-:W-:Y:S01]  /*13710*/  ISETP.GT.AND P3, PT, R0, 0xf9, P3 ;  /* 0x000000f90000780c */ /* 0x000fe20001f64270 */
[----:B------:R-:W-:Y:S01]  /*13720*/  @P6 STG.E.U16 desc[UR36][R6.64+0x1e0], R11 ;  /* 0x0001e00b06006986 */ /* 0x000fe2000c101524 */
[----:B------:R-:W-:-:S03]  /*13730*/  FMUL R10, R22, R2 ;  /* 0x00000002160a7220 */ /* 0x000fc60000400000 */
[----:B------:R0:W-:Y:S01]  /*13740*/  @P4 STG.E.U16 desc[UR36][R6.64+0x1e2], R12 ;  /* 0x0001e20c06004986 */ /* 0x0001e2000c101524 */
[----:B------:R-:W-:Y:S01]  /*13750*/  ISETP.GT.AND P4, PT, R0, 0xf8, P2 ;  /* 0x000000f80000780c */ /* 0x000fe20001784270 */
[-C--:B------:R-:W-:Y:S01]  /*13760*/  FMUL R9, R21, R2.reuse ;  /* 0x0000000215097220 */ /* 0x080fe20000400000 */
[-C--:B------:R-:W-:Y:S01]  /*13770*/  FMUL R8, R19, R2.reuse ;  /* 0x0000000213087220 */ /* 0x080fe20000400000 */
[----:B------:R-:W-:Y:S01]  /*13780*/  FMUL R3, R20, R2 ;  /* 0x0000000214037220 */ /* 0x000fe20000400000 */
[----:B------:R-:W-:Y:S02]  /*13790*/  F2FP.BF16.F32.PACK_AB R10, RZ, R10 ;  /* 0x0000000aff0a723e */ /* 0x000fe400000010ff */
[----:B------:R-:W-:Y:S02]  /*137a0*/  ISETP.GT.AND P2, PT, R0, 0xf9, P2 ;  /* 0x000000f90000780c */ /* 0x000fe40001744270 */
[----:B------:R-:W-:Y:S02]  /*137b0*/  F2FP.BF16.F32.PACK_AB R9, RZ, R9 ;  /* 0x00000009ff09723e */ /* 0x000fe400000010ff */
[----:B------:R-:W-:-:S02]  /*137c0*/  F2FP.BF16.F32.PACK_AB R8, RZ, R8 ;  /* 0x00000008ff08723e */ /* 0x000fc400000010ff */
[----:B------:R-:W-:Y:S01]  /*137d0*/  F2FP.BF16.F32.PACK_AB R3, RZ, R3 ;  /* 0x00000003ff03723e */ /* 0x000fe200000010ff */
[----:B------:R-:W-:Y:S01]  /*137e0*/  @P5 STG.E.U16 desc[UR36][R4.64+0x1f0], R10 ;  /* 0x0001f00a04005986 */ /* 0x000fe2000c101524 */
[----:B0-----:R-:W-:Y:S01]  /*137f0*/  PRMT R12, R8, 0x7610, R12 ;  /* 0x00007610080c7816 */ /* 0x001fe2000000000c */
[----:B------:R-:W-:Y:S01]  /*13800*/  @P4 IMAD.MOV.U32 R8, RZ, RZ, R6 ;  /* 0x000000ffff084224 */ /* 0x000fe200078e0006 */
[----:B------:R-:W-:Y:S01]  /*13810*/  PRMT R11, R3, 0x7610, R11 ;  /* 0x00007610030b7816 */ /* 0x000fe2000000000b */
[----:B------:R0:W-:Y:S01]  /*13820*/  @P3 STG.E.U16 desc[UR36][R4.64+0x1f2], R9 ;  /* 0x0001f20904003986 */ /* 0x0001e2000c101524 */
[----:B------:R-:W-:Y:S01]  /*13830*/  USHF.L.U32 UR12, UR8, 0x8, URZ ;  /* 0x00000008080c7899 */ /* 0x000fe2000800063f */
[----:B------:R-:W-:Y:S01]  /*13840*/  ISETP.GT.AND P1, PT, R153, 0x80, PT ;  /* 0x000000809900780c */ /* 0x000fe20003f24270 */
[----:B------:R-:W-:Y:S01]  /*13850*/  USHF.L.U64.HI UR11, UR8, 0x8, UR9 ;  /* 0x00000008080b7899 */ /* 0x000fe20008010209 */
[----:B0-----:R-:W-:-:S03]  /*13860*/  @P4 MOV R9, R7 ;  /* 0x0000000700094202 */ /* 0x001fc60000000f00 */
[----:B------:R-:W-:Y:S02]  /*13870*/  IMAD.U32 R3, RZ, RZ, UR12 ;  /* 0x0000000cff037e24 */ /* 0x000fe4000f8e00ff */
[----:B------:R0:W-:Y:S01]  /*13880*/  @P4 STG.E.U16 desc[UR36][R8.64+0x1f0], R11 ;  /* 0x0001f00b08004986 */ /* 0x0001e2000c101524 */
[C---:B------:R-:W-:Y:S02]  /*13890*/  ISETP.GT.AND P3, PT, R0.reuse, RZ, P1 ;  /* 0x000000ff0000720c */ /* 0x040fe40000f64270 */
[----:B------:R-:W-:Y:S01]  /*138a0*/  ISETP.GT.AND P4, PT, R0, 0x1, P1 ;  /* 0x000000010000780c */ /* 0x000fe20000f84270 */
[-C--:B------:R-:W-:Y:S01]  /*138b0*/  FMUL R24, R24, R2.reuse ;  /* 0x0000000218187220 */ /* 0x080fe20000400000 */
[----:B------:R-:W-:Y:S01]  /*138c0*/  FMUL R25, R25, R2 ;  /* 0x0000000219197220 */ /* 0x000fe20000400000 */
[----:B0-----:R-:W-:Y:S02]  /*138d0*/  @P2 IMAD.MOV.U32 R8, RZ, RZ, R6 ;  /* 0x000000ffff082224 */ /* 0x001fe400078e0006 */
[----:B------:R-:W-:-:S02]  /*138e0*/  @P2 IMAD.MOV.U32 R9, RZ, RZ, R7 ;  /* 0x000000ffff092224 */ /* 0x000fc400078e0007 */
[----:B------:R-:W-:-:S03]  /*138f0*/  IMAD.U32 R7, RZ, RZ, UR11 ;  /* 0x0000000bff077e24 */ /* 0x000fc6000f8e00ff */
[----:B------:R0:W-:Y:S01]  /*13900*/  @P2 STG.E.U16 desc[UR36][R8.64+0x1f2], R12 ;  /* 0x0001f20c08002986 */ /* 0x0001e2000c101524 */
[C---:B------:R-:W-:Y:S02]  /*13910*/  IADD3 R6, P2, P6, R4.reuse, UR5, R3 ;  /* 0x0000000504067c10 */ /* 0x040fe4000fe5e003 */
[----:B------:R-:W-:Y:S02]  /*13920*/  IADD3 R4, P5, R4, UR12, RZ ;  /* 0x0000000c04047c10 */ /* 0x000fe4000ffbe0ff */
[----:B------:R-:W-:Y:S02]  /*13930*/  IADD3.X R7, R5, UR4, R7, P2, P6 ;  /* 0x0000000405077c10 */ /* 0x000fe400097ec407 */
[----:B------:R-:W-:Y:S02]  /*13940*/  ISETP.GT.AND P0, PT, R153, 0x88, PT ;  /* 0x000000889900780c */ /* 0x000fe40003f04270 */
[----:B------:R-:W-:Y:S02]  /*13950*/  F2FP.BF16.F32.PACK_AB R24, RZ, R24 ;  /* 0x00000018ff18723e */ /* 0x000fe400000010ff */
[----:B------:R-:W-:-:S02]  /*13960*/  IADD3.X R5, R5, UR11, RZ, P5, !PT ;  /* 0x0000000b05057c10 */ /* 0x000fc4000affe4ff */
[----:B------:R-:W-:Y:S02]  /*13970*/  F2FP.BF16.F32.PACK_AB R25, RZ, R25 ;  /* 0x00000019ff19723e */ /* 0x000fe400000010ff */
[C---:B------:R-:W-:Y:S01]  /*13980*/  ISETP.GT.AND P2, PT, R0.reuse, RZ, P0 ;  /* 0x000000ff0000720c */ /* 0x040fe20000744270 */
[----:B------:R-:W-:Y:S01]  /*13990*/  @P3 STG.E.U16 desc[UR36][R4.64], R24 ;  /* 0x0000001804003986 */ /* 0x000fe2000c101524 */
[----:B------:R-:W-:Y:S01]  /*139a0*/  ISETP.GT.AND P3, PT, R0, 0x1, P0 ;  /* 0x000000010000780c */ /* 0x000fe20000764270 */
[-C--:B------:R-:W-:Y:S02]  /*139b0*/  FMUL R26, R26, R2.reuse ;  /* 0x000000021a1a7220 */ /* 0x080fe40000400000 */
[----:B------:R-:W-:Y:S01]  /*139c0*/  @P4 STG.E.U16 desc[UR36][R4.64+0x2], R25 ;  /* 0x0000021904004986 */ /* 0x000fe2000c101524 */
[----:B------:R-:W-:Y:S01]  /*139d0*/  ISETP.GT.AND P4, PT, R0, 0x8, P1 ;  /* 0x000000080000780c */ /* 0x000fe20000f84270 */
[-C--:B------:R-:W-:Y:S01]  /*139e0*/  FMUL R27, R27, R2.reuse ;  /* 0x000000021b1b7220 */ /* 0x080fe20000400000 */
[----:B0-----:R-:W-:Y:S01]  /*139f0*/  IADD3 R8, P5, R4, UR5, RZ ;  /* 0x0000000504087c10 */ /* 0x001fe2000ffbe0ff */
[----:B------:R-:W-:Y:S01]  /*13a00*/  FMUL R28, R28, R2 ;  /* 0x000000021c1c7220 */ /* 0x000fe20000400000 */
[----:B------:R-:W-:-:S02]  /*13a10*/  F2FP.BF16.F32.PACK_AB R26, RZ, R26 ;  /* 0x0000001aff1a723e */ /* 0x000fc400000010ff */
[----:B------:R-:W-:Y:S02]  /*13a20*/  IADD3.X R9, R5, UR4, RZ, P5, !PT ;  /* 0x0000000405097c10 */ /* 0x000fe4000affe4ff */
[----:B------:R-:W-:Y:S02]  /*13a30*/  F2FP.BF16.F32.PACK_AB R27, RZ, R27 ;  /* 0x0000001bff1b723e */ /* 0x000fe400000010ff */
[----:B------:R-:W-:Y:S01]  /*13a40*/  F2FP.BF16.F32.PACK_AB R28, RZ, R28 ;  /* 0x0000001cff1c723e */ /* 0x000fe200000010ff */
[----:B------:R-:W-:Y:S01]  /*13a50*/  @P2 STG.E.U16 desc[UR36][R8.64], R26 ;  /* 0x0000001a08002986 */ /* 0x000fe2000c101524 */
[C---:B------:R-:W-:Y:S02]  /*13a60*/  ISETP.GT.AND P5, PT, R0.reuse, 0x9, P1 ;  /* 0x000000090000780c */ /* 0x040fe40000fa4270 */
[C---:B------:R-:W-:Y:S01]  /*13a70*/  ISETP.GT.AND P2, PT, R0.reuse, 0x8, P0 ;  /* 0x000000080000780c */ /* 0x040fe20000744270 */
[----:B------:R-:W-:Y:S01]  /*13a80*/  @P3 STG.E.U16 desc[UR36][R8.64+0x2], R27 ;  /* 0x0000021b08003986 */ /* 0x000fe2000c101524 */
[-C--:B------:R-:W-:Y:S01]  /*13a90*/  FMUL R29, R29, R2.reuse ;  /* 0x000000021d1d7220 */ /* 0x080fe20000400000 */
[----:B------:R-:W-:Y:S01]  /*13aa0*/  ISETP.GT.AND P3, PT, R0, 0x9, P0 ;  /* 0x000000090000780c */ /* 0x000fe20000764270 */
[-C--:B------:R-:W-:Y:S01]  /*13ab0*/  FMUL R30, R30, R2.reuse ;  /* 0x000000021e1e7220 */ /* 0x080fe20000400000 */
[----:B------:R-:W-:Y:S01]  /*13ac0*/  @P4 STG.E.U16 desc[UR36][R4.64+0x10], R28 ;  /* 0x0000101c04004986 */ /* 0x000fe2000c101524 */
[----:B------:R-:W-:Y:S01]  /*13ad0*/  ISETP.GT.AND P4, PT, R0, 0x10, P1 ;  /* 0x000000100000780c */ /* 0x000fe20000f84270 */
[-C--:B------:R-:W-:Y:S01]  /*13ae0*/  FMUL R31, R31, R2.reuse ;  /* 0x000000021f1f7220 */ /* 0x080fe20000400000 */
[----:B------:R-:W-:Y:S01]  /*13af0*/  IADD3 R10, P6, R4, UR5, RZ ;  /* 0x00000005040a7c10 */ /* 0x000fe2000ffde0ff */
[----:B------:R-:W-:Y:S01]  /*13b00*/  FMUL R32, R32, R2 ;  /* 0x0000000220207220 */ /* 0x000fe20000400000 */
[----:B------:R-:W-:-:S02]  /*13b10*/  F2FP.BF16.F32.PACK_AB R29, RZ, R29 ;  /* 0x0000001dff1d723e */ /* 0x000fc400000010ff */
[----:B------:R-:W-:Y:S02]  /*13b20*/  F2FP.BF16.F32.PACK_AB R30, RZ, R30 ;  /* 0x0000001eff1e723e */ /* 0x000fe400000010ff */
[----:B------:R-:W-:Y:S02]  /*13b30*/  IADD3.X R11, R5, UR4, RZ, P6, !PT ;  /* 0x00000004050b7c10 */ /* 0x000fe4000b7fe4ff */
[----:B------:R-:W-:Y:S01]  /*13b40*/  F2FP.BF16.F32.PACK_AB R31, RZ, R31 ;  /* 0x0000001fff1f723e */ /* 0x000fe200000010ff */
[----:B------:R-:W-:Y:S01]  /*13b50*/  @P5 STG.E.U16 desc[UR36][R4.64+0x12], R29 ;  /* 0x0000121d04005986 */ /* 0x000fe2000c101524 */
[----:B------:R-:W-:Y:S02]  /*13b60*/  F2FP.BF16.F32.PACK_AB R32, RZ, R32 ;  /* 0x00000020ff20723e */ /* 0x000fe400000010ff */
[C---:B------:R-:W-:Y:S01]  /*13b70*/  ISETP.GT.AND P5, PT, R0.reuse, 0x11, P1 ;  /* 0x000000110000780c */ /* 0x040fe20000fa4270 */
[----:B------:R-:W-:Y:S01]  /*13b80*/  @P2 STG.E.U16 desc[UR36][R10.64+0x10], R30 ;  /* 0x0000101e0a002986 */ /* 0x000fe2000c101524 */
[----:B------:R-:W-:Y:S01]  /*13b90*/  ISETP.GT.AND P2, PT, R0, 0x10, P0 ;  /* 0x000000100000780c */ /* 0x000fe20000744270 */
[----:B------:R-:W-:-:S02]  /*13ba0*/  FMUL R33, R33, R2 ;  /* 0x0000000221217220 */ /* 0x000fc40000400000 */
[----:B------:R-:W-:Y:S01]  /*13bb0*/  @P3 STG.E.U16 desc[UR36][R6.64+0x12], R31 ;  /* 0x0000121f06003986 */ /* 0x000fe2000c101524 */
[----:B------:R-:W-:Y:S01]  /*13bc0*/  ISETP.GT.AND P3, PT, R0, 0x11, P0 ;  /* 0x000000110000780c */ /* 0x000fe20000764270 */
[-C--:B------:R-:W-:Y:S02]  /*13bd0*/  FMUL R34, R34, R2.reuse ;  /* 0x0000000222227220 */ /* 0x080fe40000400000 */
[----:B------:R-:W-:Y:S01]  /*13be0*/  @P4 STG.E.U16 desc[UR36][R4.64+0x20], R32 ;  /* 0x0000202004004986 */ /* 0x000fe2000c101524 */
[----:B------:R-:W-:Y:S01]  /*13bf0*/  ISETP.GT.AND P4, PT, R0, 0x18, P1 ;  /* 0x000000180000780c */ /* 0x000fe20000f84270 */
[-C--:B------:R-:W-:Y:S01]  /*13c00*/  FMUL R35, R35, R2.reuse ;  /* 0x0000000223237220 */ /* 0x080fe20000400000 */
[----:B------:R-:W-:Y:S01]  /*13c10*/  FMUL R36, R36, R2 ;  /* 0x0000000224247220 */ /* 0x000fe20000400000 */
[----:B------:R-:W-:Y:S02]  /*13c20*/  F2FP.BF16.F32.PACK_AB R33, RZ, R33 ;  /* 0x00000021ff21723e */ /* 0x000fe400000010ff */
[----:B------:R-:W-:-:S02]  /*13c30*/  F2FP.BF16.F32.PACK_AB R34, RZ, R34 ;  /* 0x00000022ff22723e */ /* 0x000fc400000010ff */
[----:B------:R-:W-:Y:S01]  /*13c40*/  F2FP.BF16.F32.PACK_AB R35, RZ, R35 ;  /* 0x00000023ff23723e */ /* 0x000fe200000010ff */
[----:B------:R-:W-:Y:S01]  /*13c50*/  @P5 STG.E.U16 desc[UR36][R4.64+0x22], R33 ;  /* 0x0000222104005986 */ /* 0x000fe2000c101524 */
[----:B------:R-:W-:Y:S02]  /*13c60*/  F2FP.BF16.F32.PACK_AB R36, RZ, R36 ;  /* 0x00000024ff24723e */ /* 0x000fe400000010ff */
[C---:B------:R-:W-:Y:S01]  /*13c70*/  ISETP.GT.AND P5, PT, R0.reuse, 0x19, P1 ;  /* 0x000000190000780c */ /* 0x040fe20000fa4270 */
[----:B------:R-:W-:Y:S01]  /*13c80*/  @P2 STG.E.U16 desc[UR36][R6.64+0x20], R34 ;  /* 0x0000202206002986 */ /* 0x000fe2000c101524 */
[C---:B------:R-:W-:Y:S01]  /*13c90*/  ISETP.GT.AND P2, PT, R0.reuse, 0x18, P0 ;  /* 0x000000180000780c */ /* 0x040fe20000744270 */
[-C--:B------:R-:W-:Y:S02]  /*13ca0*/  FMUL R37, R37, R2.reuse ;  /* 0x0000000225257220 */ /* 0x080fe40000400000 */
[----:B------:R-:W-:Y:S01]  /*13cb0*/  @P3 STG.E.U16 desc[UR36][R6.64+0x22], R35 ;  /* 0x0000222306003986 */ /* 0x000fe2000c101524 */
[----:B------:R-:W-:Y:S01]  /*13cc0*/  ISETP.GT.AND P3, PT, R0, 0x19, P0 ;  /* 0x000000190000780c */ /* 0x000fe20000764270 */
[----:B------:R-:W-:-:S02]  /*13cd0*/  FMUL R38, R38, R2 ;  /* 0x0000000226267220 */ /* 0x000fc40000400000 */
[----:B------:R-:W-:Y:S01]  /*13ce0*/  @P4 STG.E.U16 desc[UR36][R4.64+0x30], R36 ;  /* 0x0000302404004986 */ /* 0x000fe2000c101524 */
[----:B------:R-:W-:Y:S01]  /*13cf0*/  ISETP.GT.AND P4, PT, R0, 0x20, P1 ;  /* 0x000000200000780c */ /* 0x000fe20000f84270 */
[-C--:B------:R-:W-:Y:S01]  /*13d00*/  FMUL R39, R39, R2.reuse ;  /* 0x0000000227277220 */ /* 0x080fe20000400000 */
[----:B------:R-:W-:Y:S01]  /*13d10*/  FMUL R40, R40, R2 ;  /* 0x0000000228287220 */ /* 0x000fe20000400000 */
[----:B------:R-:W-:Y:S02]  /*13d20*/  F2FP.BF16.F32.PACK_AB R37, RZ, R37 ;  /* 0x00000025ff25723e */ /* 0x000fe400000010ff */
[----:B------:R-:W-:Y:S02]  /*13d30*/  F2FP.BF16.F32.PACK_AB R38, RZ, R38 ;  /* 0x00000026ff26723e */ /* 0x000fe400000010ff */
[----:B------:R-:W-:Y:S01]  /*13d40*/  F2FP.BF16.F32.PACK_AB R39, RZ, R39 ;  /* 0x00000027ff27723e */ /* 0x000fe200000010ff */
[----:B------:R-:W-:Y:S01]  /*13d50*/  @P5 STG.E.U16 desc[UR36][R4.64+0x32], R37 ;  /* 0x0000322504005986 */ /* 0x000fe2000c101524 */
[----:B------:R-:W-:-:S02]  /*13d60*/  F2FP.BF16.F32.PACK_AB R40, RZ, R40 ;  /* 0x00000028ff28723e */ /* 0x000fc400000010ff */
[C---:B------:R-:W-:Y:S01]  /*13d70*/  ISETP.GT.AND P5, PT, R0.reuse, 0x21, P1 ;  /* 0x000000210000780c */ /* 0x040fe20000fa4270 */
[----:B------:R-:W-:Y:S01]  /*13d80*/  @P2 STG.E.U16 desc[UR36][R6.64+0x30], R38 ;  /* 0x0000302606002986 */ /* 0x000fe2000c101524 */
[C---:B------:R-:W-:Y:S01]  /*13d90*/  ISETP.GT.AND P2, PT, R0.reuse, 0x20, P0 ;  /* 0x000000200000780c */ /* 0x040fe20000744270 */
[-C--:B------:R-:W-:Y:S02]  /*13da0*/  FMUL R41, R41, R2.reuse ;  /* 0x0000000229297220 */ /* 0x080fe40000400000 */
[----:B------:R-:W-:Y:S01]  /*13db0*/  @P3 STG.E.U16 desc[UR36][R6.64+0x32], R39 ;  /* 0x0000322706003986 */ /* 0x000fe2000c101524 */
[----:B------:R-:W-:Y:S01]  /*13dc0*/  ISETP.GT.AND P3, PT, R0, 0x21, P0 ;  /* 0x000000210000780c */ /* 0x000fe20000764270 */
[-C--:B------:R-:W-:Y:S02]  /*13dd0*/  FMUL R42, R42, R2.reuse ;  /* 0x000000022a2a7220 */ /* 0x080fe40000400000 */
[----:B------:R-:W-:Y:S01]  /*13de0*/  @P4 STG.E.U16 desc[UR36][R4.64+0x40], R40 ;  /* 0x0000402804004986 */ /* 0x000fe2000c101524 */
[----:B------:R-:W-:Y:S01]  /*13df0*/  ISETP.GT.AND P4, PT, R0, 0x28, P1 ;  /* 0x000000280000780c */ /* 0x000fe20000f84270 */
[-C--:B------:R-:W-:Y:S01]  /*13e00*/  FMUL R43, R43, R2.reuse ;  /* 0x000000022b2b7220 */ /* 0x080fe20000400000 */
[----:B------:R-:W-:Y:S01]  /*13e10*/  FMUL R44, R44, R2 ;  /* 0x000000022c2c7220 */ /* 0x000fe20000400000 */
[----:B------:R-:W-:-:S02]  /*13e20*/  F2FP.BF16.F32.PACK_AB R41, RZ, R41 ;  /* 0x00000029ff29723e */ /* 0x000fc400000010ff */
[----:B------:R-:W-:Y:S02]  /*13e30*/  F2FP.BF16.F32.PACK_AB R42, RZ, R42 ;  /* 0x0000002aff2a723e */ /* 0x000fe400000010ff */
        /* <DEDUP_REMOVED lines=357> */
[----:B------:R-:W-:Y:S01]  /*15490*/  ISETP.GT.AND P2, PT, R0, 0xd8, P0 ;  /* 0x000000d80000780c */ /* 0x000fe20000744270 */
[-C--:B------:R-:W-:Y:S02]  /*154a0*/  FMUL R133, R133, R2.reuse ;  /* 0x0000000285857220 */ /* 0x080fe40000400000 */
[----:B------:R-:W-:Y:S01]  /*154b0*/  @P3 STG.E.U16 desc[UR36][R6.64+0x1a2], R131 ;  /* 0x0001a28306003986 */ /* 0x000fe2000c101524 */
[----:B------:R-:W-:-:S03]  /*154c0*/  FMUL R134, R134, R2 ;  /* 0x0000000286867220 */ /* 0x000fc60000400000 */
[----:B------:R-:W-:Y:S01]  /*154d0*/  @P4 STG.E.U16 desc[UR36][R4.64+0x1b0], R132 ;  /* 0x0001b08404004986 */ /* 0x000fe2000c101524 */
[C---:B------:R-:W-:Y:S01]  /*154e0*/  ISETP.GT.AND P4, PT, R0.reuse, 0xd9, P0 ;  /* 0x000000d90000780c */ /* 0x040fe20000784270 */
[----:B------:R-:W-:Y:S01]  /*154f0*/  FMUL R135, R135, R2 ;  /* 0x0000000287877220 */ /* 0x000fe20000400000 */
[----:B------:R-:W-:Y:S02]  /*15500*/  F2FP.BF16.F32.PACK_AB R133, RZ, R133 ;  /* 0x00000085ff85723e */ /* 0x000fe400000010ff */
[----:B------:R-:W-:Y:S02]  /*15510*/  F2FP.BF16.F32.PACK_AB R134, RZ, R134 ;  /* 0x00000086ff86723e */ /* 0x000fe400000010ff */
[----:B------:R-:W-:Y:S01]  /*15520*/  F2FP.BF16.F32.PACK_AB R135, RZ, R135 ;  /* 0x00000087ff87723e */ /* 0x000fe200000010ff */
[----:B------:R-:W-:Y:S01]  /*15530*/  @P5 STG.E.U16 desc[UR36][R4.64+0x1b2], R133 ;  /* 0x0001b28504005986 */ /* 0x000fe2000c101524 */
[----:B------:R-:W-:-:S03]  /*15540*/  ISETP.GT.AND P5, PT, R0, 0xe0, P1 ;  /* 0x000000e00000780c */ /* 0x000fc60000fa4270 */
[----:B------:R-:W-:Y:S01]  /*15550*/  @P2 STG.E.U16 desc[UR36][R6.64+0x1b0], R134 ;  /* 0x0001b08606002986 */ /* 0x000fe2000c101524 */
[----:B------:R-:W-:Y:S01]  /*15560*/  ISETP.GT.AND P2, PT, R0, 0xe1, P1 ;  /* 0x000000e10000780c */ /* 0x000fe20000f44270 */
[-C--:B------:R-:W-:Y:S01]  /*15570*/  FMUL R136, R136, R2.reuse ;  /* 0x0000000288887220 */ /* 0x080fe20000400000 */
[C---:B------:R-:W-:Y:S01]  /*15580*/  ISETP.GT.AND P3, PT, R0.reuse, 0xe0, P0 ;  /* 0x000000e00000780c */ /* 0x040fe20000764270 */
[----:B------:R-:W-:Y:S01]  /*15590*/  @P4 STG.E.U16 desc[UR36][R6.64+0x1b2], R135 ;  /* 0x0001b28706004986 */ /* 0x000fe2000c101524 */
[-C--:B------:R-:W-:Y:S01]  /*155a0*/  FMUL R137, R137, R2.reuse ;  /* 0x0000000289897220 */ /* 0x080fe20000400000 */
[----:B------:R-:W-:Y:S01]  /*155b0*/  ISETP.GT.AND P4, PT, R0, 0xe1, P0 ;  /* 0x000000e10000780c */ /* 0x000fe20000784270 */
[-C--:B------:R-:W-:Y:S01]  /*155c0*/  FMUL R138, R138, R2.reuse ;  /* 0x000000028a8a7220 */ /* 0x080fe20000400000 */
[----:B------:R-:W-:Y:S01]  /*155d0*/  FMUL R139, R139, R2 ;  /* 0x000000028b8b7220 */ /* 0x000fe20000400000 */
[----:B------:R-:W-:Y:S02]  /*155e0*/  F2FP.BF16.F32.PACK_AB R136, RZ, R136 ;  /* 0x00000088ff88723e */ /* 0x000fe400000010ff */
[----:B------:R-:W-:-:S02]  /*155f0*/  F2FP.BF16.F32.PACK_AB R137, RZ, R137 ;  /* 0x00000089ff89723e */ /* 0x000fc400000010ff */
[----:B------:R-:W-:Y:S02]  /*15600*/  F2FP.BF16.F32.PACK_AB R138, RZ, R138 ;  /* 0x0000008aff8a723e */ /* 0x000fe400000010ff */
[----:B------:R-:W-:Y:S01]  /*15610*/  F2FP.BF16.F32.PACK_AB R139, RZ, R139 ;  /* 0x0000008bff8b723e */ /* 0x000fe200000010ff */
[----:B------:R-:W-:Y:S01]  /*15620*/  @P5 STG.E.U16 desc[UR36][R4.64+0x1c0], R136 ;  /* 0x0001c08804005986 */ /* 0x000fe2000c101524 */
[----:B------:R-:W-:-:S03]  /*15630*/  ISETP.GT.AND P5, PT, R0, 0xe9, P1 ;  /* 0x000000e90000780c */ /* 0x000fc60000fa4270 */
[----:B------:R-:W-:Y:S01]  /*15640*/  @P2 STG.E.U16 desc[UR36][R4.64+0x1c2], R137 ;  /* 0x0001c28904002986 */ /* 0x000fe2000c101524 */
[C---:B------:R-:W-:Y:S02]  /*15650*/  ISETP.GT.AND P2, PT, R0.reuse, 0xe8, P1 ;  /* 0x000000e80000780c */ /* 0x040fe40000f44270 */
[C---:B------:R-:W-:Y:S01]  /*15660*/  ISETP.GT.AND P6, PT, R0.reuse, 0xe8, P0 ;  /* 0x000000e80000780c */ /* 0x040fe200007c4270 */
[----:B------:R-:W-:Y:S01]  /*15670*/  @P3 STG.E.U16 desc[UR36][R6.64+0x1c0], R138 ;  /* 0x0001c08a06003986 */ /* 0x000fe2000c101524 */
[----:B------:R-:W-:Y:S01]  /*15680*/  ISETP.GT.AND P3, PT, R0, 0xe9, P0 ;  /* 0x000000e90000780c */ /* 0x000fe20000764270 */
[-C--:B------:R-:W-:Y:S01]  /*15690*/  FMUL R140, R140, R2.reuse ;  /* 0x000000028c8c7220 */ /* 0x080fe20000400000 */
[-C--:B------:R-:W-:Y:S01]  /*156a0*/  FMUL R141, R141, R2.reuse ;  /* 0x000000028d8d7220 */ /* 0x080fe20000400000 */
[----:B------:R-:W-:Y:S01]  /*156b0*/  @P4 STG.E.U16 desc[UR36][R6.64+0x1c2], R139 ;  /* 0x0001c28b06004986 */ /* 0x000fe2000c101524 */
[----:B------:R-:W-:Y:S01]  /*156c0*/  ISETP.GT.AND P4, PT, R0, 0xf0, P1 ;  /* 0x000000f00000780c */ /* 0x000fe20000f84270 */
[-C--:B------:R-:W-:Y:S01]  /*156d0*/  FMUL R142, R142, R2.reuse ;  /* 0x000000028e8e7220 */ /* 0x080fe20000400000 */
[-C--:B------:R-:W-:Y:S01]  /*156e0*/  FMUL R143, R143, R2.reuse ;  /* 0x000000028f8f7220 */ /* 0x080fe20000400000 */
[----:B------:R-:W-:Y:S01]  /*156f0*/  FMUL R144, R144, R2 ;  /* 0x0000000290907220 */ /* 0x000fe20000400000 */
[----:B------:R-:W-:-:S02]  /*15700*/  F2FP.BF16.F32.PACK_AB R140, RZ, R140 ;  /* 0x0000008cff8c723e */ /* 0x000fc400000010ff */
[----:B------:R-:W-:Y:S02]  /*15710*/  F2FP.BF16.F32.PACK_AB R141, RZ, R141 ;  /* 0x0000008dff8d723e */ /* 0x000fe400000010ff */
[----:B------:R-:W-:Y:S02]  /*15720*/  F2FP.BF16.F32.PACK_AB R142, RZ, R142 ;  /* 0x0000008eff8e723e */ /* 0x000fe400000010ff */
[----:B------:R-:W-:Y:S02]  /*15730*/  F2FP.BF16.F32.PACK_AB R143, RZ, R143 ;  /* 0x0000008fff8f723e */ /* 0x000fe400000010ff */
[----:B------:R-:W-:Y:S01]  /*15740*/  F2FP.BF16.F32.PACK_AB R144, RZ, R144 ;  /* 0x00000090ff90723e */ /* 0x000fe200000010ff */
[----:B------:R-:W-:Y:S01]  /*15750*/  @P2 STG.E.U16 desc[UR36][R4.64+0x1d0], R140 ;  /* 0x0001d08c04002986 */ /* 0x000fe2000c101524 */
[----:B------:R-:W-:-:S03]  /*15760*/  ISETP.GT.AND P2, PT, R0, 0xf1, P1 ;  /* 0x000000f10000780c */ /* 0x000fc60000f44270 */
[----:B------:R-:W-:Y:S01]  /*15770*/  @P5 STG.E.U16 desc[UR36][R4.64+0x1d2], R141 ;  /* 0x0001d28d04005986 */ /* 0x000fe2000c101524 */
[----:B------:R-:W-:-:S03]  /*15780*/  ISETP.GT.AND P5, PT, R0, 0xf0, P0 ;  /* 0x000000f00000780c */ /* 0x000fc600007a4270 */
[----:B------:R-:W-:Y:S01]  /*15790*/  @P6 STG.E.U16 desc[UR36][R6.64+0x1d0], R142 ;  /* 0x0001d08e06006986 */ /* 0x000fe2000c101524 */
[----:B------:R-:W-:-:S03]  /*157a0*/  FMUL R145, R145, R2 ;  /* 0x0000000291917220 */ /* 0x000fc60000400000 */
[----:B------:R-:W-:Y:S01]  /*157b0*/  @P3 STG.E.U16 desc[UR36][R6.64+0x1d2], R143 ;  /* 0x0001d28f06003986 */ /* 0x000fe2000c101524 */
[----:B------:R-:W-:-:S03]  /*157c0*/  ISETP.GT.AND P3, PT, R0, 0xf8, P1 ;  /* 0x000000f80000780c */ /* 0x000fc60000f64270 */
[----:B------:R-:W-:Y:S01]  /*157d0*/  @P4 STG.E.U16 desc[UR36][R4.64+0x1e0], R144 ;  /* 0x0001e09004004986 */ /* 0x000fe2000c101524 */
[----:B------:R-:W-:Y:S01]  /*157e0*/  ISETP.GT.AND P4, PT, R0, 0xf1, P0 ;  /* 0x000000f10000780c */ /* 0x000fe20000784270 */
[-C--:B------:R-:W-:Y:S01]  /*157f0*/  FMUL R146, R146, R2.reuse ;  /* 0x0000000292927220 */ /* 0x080fe20000400000 */
[C---:B------:R-:W-:Y:S01]  /*15800*/  ISETP.GT.AND P1, PT, R0.reuse, 0xf9, P1 ;  /* 0x000000f90000780c */ /* 0x040fe20000f24270 */
[-C--:B------:R-:W-:Y:S01]  /*15810*/  FMUL R147, R147, R2.reuse ;  /* 0x0000000293937220 */ /* 0x080fe20000400000 */
[----:B------:R-:W-:Y:S01]  /*15820*/  ISETP.GT.AND P6, PT, R0, 0xf8, P0 ;  /* 0x000000f80000780c */ /* 0x000fe200007c4270 */
[-C--:B------:R-:W-:Y:S01]  /*15830*/  FMUL R148, R148, R2.reuse ;  /* 0x0000000294947220 */ /* 0x080fe20000400000 */
[----:B------:R-:W-:Y:S01]  /*15840*/  FMUL R149, R149, R2 ;  /* 0x0000000295957220 */ /* 0x000fe20000400000 */
[----:B------:R-:W-:Y:S02]  /*15850*/  F2FP.BF16.F32.PACK_AB R145, RZ, R145 ;  /* 0x00000091ff91723e */ /* 0x000fe400000010ff */
[----:B------:R-:W-:-:S02]  /*15860*/  F2FP.BF16.F32.PACK_AB R146, RZ, R146 ;  /* 0x00000092ff92723e */ /* 0x000fc400000010ff */
[----:B------:R-:W-:Y:S02]  /*15870*/  ISETP.GT.AND P0, PT, R0, 0xf9, P0 ;  /* 0x000000f90000780c */ /* 0x000fe40000704270 */
[----:B------:R-:W-:Y:S01]  /*15880*/  F2FP.BF16.F32.PACK_AB R147, RZ, R147 ;  /* 0x00000093ff93723e */ /* 0x000fe200000010ff */
[----:B------:R-:W-:Y:S01]  /*15890*/  FMUL R150, R150, R2 ;  /* 0x0000000296967220 */ /* 0x000fe20000400000 */
[----:B------:R-:W-:Y:S02]  /*158a0*/  F2FP.BF16.F32.PACK_AB R148, RZ, R148 ;  /* 0x00000094ff94723e */ /* 0x000fe400000010ff */
[----:B------:R-:W-:Y:S01]  /*158b0*/  F2FP.BF16.F32.PACK_AB R149, RZ, R149 ;  /* 0x00000095ff95723e */ /* 0x000fe200000010ff */
[----:B------:R-:W-:Y:S01]  /*158c0*/  FMUL R151, R151, R2 ;  /* 0x0000000297977220 */ /* 0x000fe20000400000 */
[----:B------:R-:W-:Y:S01]  /*158d0*/  @P2 STG.E.U16 desc[UR36][R4.64+0x1e2], R145 ;  /* 0x0001e29104002986 */ /* 0x000fe2000c101524 */
[----:B------:R-:W-:-:S03]  /*158e0*/  F2FP.BF16.F32.PACK_AB R150, RZ, R150 ;  /* 0x00000096ff96723e */ /* 0x000fc600000010ff */
[----:B------:R-:W-:Y:S01]  /*158f0*/  @P5 STG.E.U16 desc[UR36][R6.64+0x1e0], R146 ;  /* 0x0001e09206005986 */ /* 0x000fe2000c101524 */
[----:B------:R-:W-:-:S03]  /*15900*/  F2FP.BF16.F32.PACK_AB R151, RZ, R151 ;  /* 0x00000097ff97723e */ /* 0x000fc600000010ff */
[----:B------:R-:W-:Y:S04]  /*15910*/  @P4 STG.E.U16 desc[UR36][R6.64+0x1e2], R147 ;  /* 0x0001e29306004986 */ /* 0x000fe8000c101524 */
[----:B------:R-:W-:Y:S04]  /*15920*/  @P3 STG.E.U16 desc[UR36][R4.64+0x1f0], R148 ;  /* 0x0001f09404003986 */ /* 0x000fe8000c101524 */
[----:B------:R0:W-:Y:S02]  /*15930*/  @P1 STG.E.U16 desc[UR36][R4.64+0x1f2], R149 ;  /* 0x0001f29504001986 */ /* 0x0001e4000c101524 */
[----:B0-----:R-:W-:-:S02]  /*15940*/  @P6 IMAD.MOV.U32 R4, RZ, RZ, R6 ;  /* 0x000000ffff046224 */ /* 0x001fc400078e0006 */
[----:B------:R-:W-:-:S05]  /*15950*/  @P6 IMAD.MOV.U32 R5, RZ, RZ, R7 ;  /* 0x000000ffff056224 */ /* 0x000fca00078e0007 */
[----:B------:R0:W-:Y:S04]  /*15960*/  @P6 STG.E.U16 desc[UR36][R4.64+0x1f0], R150 ;  /* 0x0001f09604006986 */ /* 0x0001e8000c101524 */
[----:B------:R0:W-:Y:S02]  /*15970*/  @P0 STG.E.U16 desc[UR36][R6.64+0x1f2], R151 ;  /* 0x0001f29706000986 */ /* 0x0001e4000c101524 */
.L_x_540:
[----:B------:R-:W-:Y:S05]  /*15980*/  BSYNC B0 ;  /* 0x0000000000007941 */ /* 0x000fea0003800000 */
.L_x_32:
[----:B0-----:R-:W2:Y:S04]  /*15990*/  LDL.LU R5, [R1+0x200] ;  /* 0x0002000001057983 */ /* 0x001ea80000300800 */
[----:B------:R-:W2:Y:S01]  /*159a0*/  LDL.LU R4, [R1+0x204] ;  /* 0x0002040001047983 */ /* 0x000ea20000300800 */
[----:B------:R-:W-:Y:S01]  /*159b0*/  ULDC UR4, c[0x0][0xc] ;  /* 0x0000030000047ab9 */ /* 0x000fe20000000800 */
[----:B------:R-:W-:Y:S01]  /*159c0*/  ULDC UR5, c[0x0][0x10] ;  /* 0x0000040000057ab9 */ /* 0x000fe20000000800 */
[----:B-----5:R-:W2:Y:S01]  /*159d0*/  LDC R3, c[0x0][0x14] ;  /* 0x00000500ff037b82 */ /* 0x020ea20000000800 */
[----:B------:R-:W-:Y:S01]  /*159e0*/  UIMAD.WIDE.U32 UR4, UR4, UR5, URZ ;  /* 0x00000005040472a5 */ /* 0x000fe2000f8e003f */
[----:B----4-:R-:W-:Y:S01]  /*159f0*/  PRMT R0, RZ, 0x7610, R0 ;  /* 0x00007610ff007816 */ /* 0x010fe20000000000 */
[----:B------:R-:W-:Y:S01]  /*15a00*/  UMOV UR42, 0xffffffff ;  /* 0xffffffff002a7882 */ /* 0x000fe20000000000 */
[----:B------:R-:W-:-:S03]  /*15a10*/  UMOV UR43, 0xffffffff ;  /* 0xffffffff002b7882 */ /* 0x000fc60000000000 */
[----:B--2---:R-:W-:-:S04]  /*15a20*/  IMAD.WIDE.U32 R4, R3, UR4, R4 ;  /* 0x0000000403047c25 */ /* 0x004fc8000f8e0004 */
[----:B------:R-:W-:Y:S01]  /*15a30*/  IMAD R3, R3, UR5, RZ ;  /* 0x0000000503037c24 */ /* 0x000fe2000f8e02ff */
[----:B------:R-:W-:Y:S01]  /*15a40*/  ULDC.64 UR4, c[0x0][0x650] ;  /* 0x0001940000047ab9 */ /* 0x000fe20000000a00 */
[----:B------:R-:W-:Y:S01]  /*15a50*/  IMAD.MOV.U32 R7, RZ, RZ, R4 ;  /* 0x000000ffff077224 */ /* 0x000fe200078e0004 */
[----:B------:R-:W-:Y:S01]  /*15a60*/  ISETP.GE.U32.AND P0, PT, R4, UR4, PT ;  /* 0x0000000404007c0c */ /* 0x000fe2000bf06070 */
[----:B------:R-:W-:-:S05]  /*15a70*/  IMAD.IADD R6, R5, 0x1, R3 ;  /* 0x0000000105067824 */ /* 0x000fca00078e0203 */
[----:B------:R0:W-:Y:S01]  /*15a80*/  STL [R1+0x200], R6 ;  /* 0x0002000601007387 */ /* 0x0001e20000100800 */
[----:B------:R-:W-:-:S03]  /*15a90*/  ISETP.GE.U32.AND.EX P0, PT, R6, UR5, PT, P0 ;  /* 0x0000000506007c0c */ /* 0x000fc6000bf06100 */
[----:B------:R0:W-:Y:S10]  /*15aa0*/  STL [R1+0x204], R7 ;  /* 0x0002040701007387 */ /* 0x0001f40000100800 */
[----:B0-----:R-:W-:Y:S05]  /*15ab0*/  @P0 BRA `(.L_x_541) ;  /* 0x0000000400880947 */ /* 0x001fea0003800000 */
[----:B------:R-:W0:Y:S01]  /*15ac0*/  S2UR UR6, SR_CTAID.X ;  /* 0x00000000000679c3 */ /* 0x000e220000002500 */
[----:B------:R-:W-:Y:S01]  /*15ad0*/  ULDC.64 UR12, c[0x0][0x628] ;  /* 0x00018a00000c7ab9 */ /* 0x000fe20000000a00 */
[----:B------:R-:W-:Y:S01]  /*15ae0*/  ULDC UR4, c[0x0][0x150] ;  /* 0x0000540000047ab9 */ /* 0x000fe20000000800 */
[----:B------:R-:W-:Y:S01]  /*15af0*/  ISETP.NE.U32.AND P0, PT, RZ, UR12, PT ;  /* 0x0000000cff007c0c */ /* 0x000fe2000bf05070 */
[----:B------:R-:W-:Y:S01]  /*15b00*/  ULDC UR15, c[0x0][0x630] ;  /* 0x00018c00000f7ab9 */ /* 0x000fe20000000800 */
[C---:B------:R-:W-:Y:S01]  /*15b10*/  R2UR UR16, R7.reuse ;  /* 0x00000000071072ca */ /* 0x040fe200000e0000 */
[----:B------:R-:W-:Y:S01]  /*15b20*/  ULDC UR19, c[0x0][0x154] ;  /* 0x0000550000137ab9 */ /* 0x000fe20000000800 */
[----:B------:R-:W-:Y:S01]  /*15b30*/  ISETP.NE.AND.EX P0, PT, RZ, UR13, PT, P0 ;  /* 0x0000000dff007c0c */ /* 0x000fe2000bf05300 */
[----:B------:R-:W2:Y:S01]  /*15b40*/  S2UR UR18, SR_CTAID.Y ;  /* 0x00000000001279c3 */ /* 0x000ea20000002600 */
[----:B------:R-:W-:Y:S02]  /*15b50*/  R2UR UR17, R6 ;  /* 0x00000000061172ca */ /* 0x000fe400000e0000 */
[----:B------:R-:W-:-:S02]  /*15b60*/  R2UR UR10, R7 ;  /* 0x00000000070a72ca */ /* 0x000fc400000e0000 */
[----:B------:R-:W-:Y:S02]  /*15b70*/  R2UR UR11, R6 ;  /* 0x00000000060b72ca */ /* 0x000fe400000e0000 */
[----:B0-----:R-:W-:-:S05]  /*15b80*/  I2FP.F32.U32 R0, UR6 ;  /* 0x0000000600007c45 */ /* 0x001fca0008201000 */
[----:B------:R-:W-:-:S04]  /*15b90*/  FMUL R0, R0, UR4 ;  /* 0x0000000400007c20 */ /* 0x000fc80008400000 */
[----:B------:R0:W4:Y:S01]  /*15ba0*/  F2I.U32.TRUNC.NTZ R3, R0 ;  /* 0x0000000000037305 */ /* 0x000122000020f000 */
[----:B--2---:R-:W-:Y:S05]  /*15bb0*/  @!P0 BRA `(.L_x_542) ;  /* 0x0000000000308947 */ /* 0x004fea0003800000 */
        /* <DEDUP_REMOVED lines=12> */
.L_x_542:
[----:B------:R-:W-:Y:S01]  /*15c80*/  USHF.R.U64 UR43, UR10, UR15, UR11 ;  /* 0x0000000f0a2b7299 */ /* 0x000fe2000800120b */
[----:B0-----:R-:W-:Y:S01]  /*15c90*/  I2FP.F32.U32 R0, UR18 ;  /* 0x0000001200007c45 */ /* 0x001fe20008201000 */
[----:B------:R-:W-:Y:S02]  /*15ca0*/  USHF.R.U32.HI UR4, URZ, UR15, UR11 ;  /* 0x0000000f3f047299 */ /* 0x000fe4000801160b */
[----:B------:R-:W-:Y:S02]  /*15cb0*/  UIADD3 UR10, UP0, URZ, -UR43, URZ ;  /* 0x8000002b3f0a7290 */ /* 0x000fe4000ff1e03f */
[----:B------:R-:W-:Y:S01]  /*15cc0*/  FMUL R0, R0, UR19 ;  /* 0x0000001300007c20 */ /* 0x000fe20008400000 */
[----:B------:R-:W-:Y:S01]  /*15cd0*/  ULDC.64 UR12, c[0x0][0x620] ;  /* 0x00018800000c7ab9 */ /* 0x000fe20000000a00 */
[----:B------:R-:W-:Y:S01]  /*15ce0*/  UIADD3.X UR4, URZ, ~UR4, URZ, UP0, !UPT ;  /* 0x800000043f047290 */ /* 0x000fe200087fe43f */
[----:B------:R-:W-:Y:S01]  /*15cf0*/  UMOV UR8, UR16 ;  /* 0x0000001000087c82 */ /* 0x000fe20008000000 */
[----:B------:R-:W-:-:S02]  /*15d00*/  UMOV UR9, UR17 ;  /* 0x0000001100097c82 */ /* 0x000fc40008000000 */
[----:B------:R-:W-:Y:S01]  /*15d10*/  UIMAD UR4, UR4, UR12, URZ ;  /* 0x0000000c040472a4 */ /* 0x000fe2000f8e023f */
[----:B------:R-:W0:Y:S01]  /*15d20*/  F2I.U32.TRUNC.NTZ R0, R0 ;  /* 0x0000000000007305 */ /* 0x000e22000020f000 */
[----:B------:R-:W-:Y:S01]  /*15d30*/  UIMAD.WIDE.U32 UR8, UR10, UR12, UR8 ;  /* 0x0000000c0a0872a5 */ /* 0x000fe2000f8e0008 */
[----:B----4-:R-:W-:Y:S01]  /*15d40*/  R2UR UR12, R3 ;  /* 0x00000000030c72ca */ /* 0x010fe200000e0000 */
[----:B------:R-:W-:Y:S01]  /*15d50*/  UIMAD UR10, UR10, UR13, UR4 ;  /* 0x0000000d0a0a72a4 */ /* 0x000fe2000f8e0204 */
[----:B------:R-:W-:Y:S01]  /*15d60*/  ULDC UR11, c[0x0][0x618] ;  /* 0x00018600000b7ab9 */ /* 0x000fe20000000800 */
[----:B------:R-:W-:Y:S02]  /*15d70*/  ULDC UR21, c[0x0][0x658] ;  /* 0x0001960000157ab9 */ /* 0x000fe40000000800 */
[----:B------:R-:W-:Y:S01]  /*15d80*/  UIADD3 UR9, UR9, UR10, URZ ;  /* 0x0000000a09097290 */ /* 0x000fe2000fffe03f */
[----:B------:R-:W-:Y:S01]  /*15d90*/  UMOV UR15, 0xffffffff ;  /* 0xffffffff000f7882 */ /* 0x000fe20000000000 */
[----:B------:R-:W-:Y:S01]  /*15da0*/  ULDC.64 UR4, c[0x0][0x640] ;  /* 0x0001900000047ab9 */ /* 0x000fe20000000a00 */
[----:B------:R-:W-:Y:S01]  /*15db0*/  USHF.L.U32 UR15, UR15, UR21, URZ ;  /* 0x000000150f0f7299 */ /* 0x000fe2000800063f */
[----:B------:R-:W-:Y:S01]  /*15dc0*/  ISETP.NE.U32.AND P0, PT, RZ, UR4, PT ;  /* 0x00000004ff007c0c */ /* 0x000fe2000bf05070 */
[----:B------:R-:W-:-:S02]  /*15dd0*/  USHF.R.U64 UR16, UR8, UR11, UR9 ;  /* 0x0000000b08107299 */ /* 0x000fc40008001209 */
[----:B------:R-:W-:Y:S01]  /*15de0*/  USHF.R.U32.HI UR8, URZ, UR11, UR9 ;  /* 0x0000000b3f087299 */ /* 0x000fe20008011609 */
[----:B0-----:R-:W-:Y:S01]  /*15df0*/  R2UR UR14, R0 ;  /* 0x00000000000e72ca */ /* 0x001fe200000e0000 */
[----:B------:R-:W-:Y:S01]  /*15e00*/  ULDC UR17, c[0x0][0x608] ;  /* 0x0001820000117ab9 */ /* 0x000fe20000000800 */
[----:B------:R-:W-:Y:S01]  /*15e10*/  ULOP3.LUT UR41, URZ, UR15, URZ, 0x33, !UPT ;  /* 0x0000000f3f297292 */ /* 0x000fe2000f8e333f */
[----:B------:R-:W-:Y:S01]  /*15e20*/  ISETP.NE.AND.EX P0, PT, RZ, UR5, PT, P0 ;  /* 0x00000005ff007c0c */ /* 0x000fe2000bf05300 */
[----:B------:R-:W-:Y:S02]  /*15e30*/  USHF.R.U64 UR15, UR16, UR17, UR8 ;  /* 0x00000011100f7299 */ /* 0x000fe40008001208 */
[----:B------:R-:W-:Y:S02]  /*15e40*/  USHF.R.U32.HI UR8, URZ, UR17, UR8 ;  /* 0x000000113f087299 */ /* 0x000fe40008011608 */
[----:B------:R-:W-:Y:S02]  /*15e50*/  UIADD3 UR12, -UR12, URZ, URZ ;  /* 0x0000003f0c0c7290 */ /* 0x000fe4000fffe13f */
[----:B------:R-:W-:Y:S01]  /*15e60*/  USHF.R.U64 UR17, UR15, UR21, UR8 ;  /* 0x000000150f117299 */ /* 0x000fe20008001208 */
[----:B------:R-:W-:Y:S01]  /*15e70*/  UMOV UR19, 0x1 ;  /* 0x0000000100137882 */ /* 0x000fe20000000000 */
[----:B------:R-:W-:Y:S01]  /*15e80*/  ULDC UR13, c[0x0][0x144] ;  /* 0x00005100000d7ab9 */ /* 0x000fe20000000800 */
[----:B------:R-:W-:Y:S01]  /*15e90*/  ULDC UR7, c[0x0][0x600] ;  /* 0x0001800000077ab9 */ /* 0x000fe20000000800 */
[----:B------:R-:W-:-:S02]  /*15ea0*/  USHF.L.U32 UR24, UR19, UR21, URZ ;  /* 0x0000001513187299 */ /* 0x000fc4000800063f */
[----:B------:R-:W-:Y:S02]  /*15eb0*/  USHF.R.U32.HI UR8, URZ, UR21, UR8 ;  /* 0x000000153f087299 */ /* 0x000fe40008011608 */
[----:B------:R-:W-:Y:S02]  /*15ec0*/  UIMAD UR21, UR13, UR12, UR6 ;  /* 0x0000000c0d1572a4 */ /* 0x000fe4000f8e0206 */
[----:B------:R-:W-:Y:S02]  /*15ed0*/  UIADD3 UR20, UR7, -0x1, URZ ;  /* 0xffffffff07147890 */ /* 0x000fe4000fffe03f */
[----:B------:R-:W-:Y:S01]  /*15ee0*/  UIADD3 UR19, -UR14, URZ, URZ ;  /* 0x0000003f0e137290 */ /* 0x000fe2000fffe13f */
[----:B------:R-:W-:Y:S01]  /*15ef0*/  ULDC UR25, c[0x0][0x148] ;  /* 0x0000520000197ab9 */ /* 0x000fe20000000800 */
[----:B------:R-:W-:Y:S01]  /*15f00*/  ULDC UR22, c[0x0][0x648] ;  /* 0x0001920000167ab9 */ /* 0x000fe20000000800 */
[----:B------:R-:W-:Y:S01]  /*15f10*/  ULDC UR23, c[0x0][0x638] ;  /* 0x00018e0000177ab9 */ /* 0x000fe20000000800 */
        /* <DEDUP_REMOVED lines=14> */
.L_x_543:
[----:B------:R-:W-:Y:S01]  /*16000*/  UISETP.NE.AND UP0, UPT, UR45, URZ, UPT ;  /* 0x0000003f2d00728c */ /* 0x000fe2000bf05270 */
[----:B------:R-:W-:Y:S01]  /*16010*/  MOV R0, 0x1 ;  /* 0x0000000100007802 */ /* 0x000fe20000000f00 */
[----:B------:R-:W-:Y:S02]  /*16020*/  USHF.R.U64 UR4, UR6, UR22, UR8 ;  /* 0x0000001606047299 */ /* 0x000fe40008001208 */
[----:B------:R-:W-:Y:S02]  /*16030*/  ULOP3.LUT UR41, UR15, UR41, URZ, 0xc0, !UPT ;  /* 0x000000290f297292 */ /* 0x000fe4000f8ec03f */
[----:B------:R-:W-:Y:S02]  /*16040*/  UIADD3 UR5, -UR4, URZ, URZ ;  /* 0x0000003f04057290 */ /* 0x000fe4000fffe13f */
[----:B------:R-:W-:Y:S02]  /*16050*/  UIMAD UR41, UR24, UR4, UR41 ;  /* 0x00000004182972a4 */ /* 0x000fe4000f8e0229 */
[----:B------:R-:W-:-:S02]  /*16060*/  ULOP3.LUT UR16, UR16, UR20, URZ, 0xc0, !UPT ;  /* 0x0000001410107292 */ /* 0x000fc4000f8ec03f */
[----:B------:R-:W-:Y:S02]  /*16070*/  @UP0 UIMAD UR21, UR25, UR19, UR18 ;  /* 0x00000013191502a4 */ /* 0x000fe4000f8e0212 */
[----:B------:R-:W-:-:S03]  /*16080*/  UIMAD UR4, UR5, UR23, UR17 ;  /* 0x00000017050472a4 */ /* 0x000fc6000f8e0211 */
[----:B------:R-:W-:Y:S01]  /*16090*/  ULDC UR5, c[0x0][0x610] ;  /* 0x0001840000057ab9 */ /* 0x000fe20000000800 */
[----:B------:R-:W-:Y:S02]  /*160a0*/  UIMAD UR4, UR4, UR7, UR16 ;  /* 0x00000007040472a4 */ /* 0x000fe4000f8e0210 */
[----:B------:R-:W-:-:S04]  /*160b0*/  UIMAD UR41, UR41, UR5, UR21 ;  /* 0x00000005292972a4 */ /* 0x000fc8000f8e0215 */
[----:B------:R-:W-:Y:S02]  /*160c0*/  USEL UR42, UR4, UR41, !UP0 ;  /* 0x00000029042a7287 */ /* 0x000fe4000c000000 */
[----:B------:R-:W-:-:S12]  /*160d0*/  USEL UR41, UR41, UR4, !UP0 ;  /* 0x0000000429297287 */ /* 0x000fd8000c000000 */
.L_x_541:
[----:B------:R-:W-:-:S13]  /*160e0*/  LOP3.LUT P0, RZ, R0, 0xff, RZ, 0xc0, !PT ;  /* 0x000000ff00ff7812 */ /* 0x000fda000780c0ff */
[----:B------:R-:W-:Y:S05]  /*160f0*/  @P0 BRA `(.L_x_544) ;  /* 0xfffffeb000ac0947 */ /* 0x000fea000383ffff */
[----:B------:R-:W-:Y:S05]  /*16100*/  EXIT ;  /* 0x000000000000794d */ /* 0x000fea0003800000 */
.L_x_7:
[----:B------:R-:W2:Y:S01]  /*16110*/  LDL R5, [R1+0x204] ;  /* 0x0002040001057983 */ /* 0x000ea20000100800 */
[----:B------:R-:W-:-:S03]  /*16120*/  ULDC.64 UR4, c[0x0][0x650] ;  /* 0x0001940000047ab9 */ /* 0x000fc60000000a00 */
[----:B------:R-:W3:Y:S01]  /*16130*/  LDL R2, [R1+0x200] ;  /* 0x0002000001027983 */ /* 0x000ee20000100800 */
[----:B------:R-:W-:Y:S01]  /*16140*/  PRMT R0, RZ, 0x7610, R0 ;  /* 0x00007610ff007816 */ /* 0x000fe20000000000 */
[----:B------:R-:W-:Y:S02]  /*16150*/  IMAD.MOV.U32 R4, RZ, RZ, -0x1 ;  /* 0xffffffffff047424 */ /* 0x000fe400078e00ff */
[----:B------:R-:W-:Y:S02]  /*16160*/  IMAD.MOV.U32 R3, RZ, RZ, -0x1 ;  /* 0xffffffffff037424 */ /* 0x000fe400078e00ff */
[----:B------:R-:W-:Y:S01]  /*16170*/  IMAD.MOV.U32 R10, RZ, RZ, -0x1 ;  /* 0xffffffffff0a7424 */ /* 0x000fe200078e00ff */
[----:B--2---:R-:W-:-:S04]  /*16180*/  ISETP.GE.U32.AND P0, PT, R5, UR4, PT ;  /* 0x0000000405007c0c */ /* 0x004fc8000bf06070 */
[----:B---3--:R-:W-:-:S13]  /*16190*/  ISETP.GE.U32.AND.EX P0, PT, R2, UR5, PT, P0 ;  /* 0x0000000502007c0c */ /* 0x008fda000bf06100 */
        /* <DEDUP_REMOVED lines=21> */
.L_x_546:
[----:B------:R-:W-:Y:S01]  /*162f0*/  USHF.R.U64 UR4, UR14, UR19, UR15 ;  /* 0x000000130e047299 */ /* 0x000fe2000800120f */
[----:B------:R-:W-:Y:S01]  /*16300*/  R2UR UR7, R2 ;  /* 0x00000000020772ca */ /* 0x000fe200000e0000 */
[----:B------:R-:W-:Y:S02]  /*16310*/  USHF.R.U32.HI UR5, URZ, UR19, UR15 ;  /* 0x000000133f057299 */ /* 0x000fe4000801160f */
[----:B------:R-:W-:Y:S01]  /*16320*/  UIADD3 UR13, UP0, URZ, -UR4, URZ ;  /* 0x800000043f0d7290 */ /* 0x000fe2000ff1e03f */
[----:B------:R-:W-:Y:S01]  /*16330*/  ULDC.64 UR14, c[0x0][0x620] ;  /* 0x00018800000e7ab9 */ /* 0x000fe20000000a00 */
[----:B------:R-:W-:Y:S02]  /*16340*/  UMOV UR6, UR20 ;  /* 0x0000001400067c82 */ /* 0x000fe40008000000 */
[----:B------:R-:W-:Y:S02]  /*16350*/  UIADD3.X UR5, URZ, ~UR5, URZ, UP0, !UPT ;  /* 0x800000053f057290 */ /* 0x000fe400087fe43f */
[----:B------:R-:W-:-:S02]  /*16360*/  UISETP.NE.AND UP1, UPT, UR45, URZ, UPT ;  /* 0x0000003f2d00728c */ /* 0x000fc4000bf25270 */
[----:B------:R-:W-:Y:S02]  /*16370*/  UIMAD UR5, UR5, UR14, URZ ;  /* 0x0000000e050572a4 */ /* 0x000fe4000f8e023f */
[----:B------:R-:W-:Y:S02]  /*16380*/  UIMAD.WIDE.U32 UR6, UR13, UR14, UR6 ;  /* 0x0000000e0d0672a5 */ /* 0x000fe4000f8e0006 */
[----:B------:R-:W-:Y:S01]  /*16390*/  UIMAD UR5, UR13, UR15, UR5 ;  /* 0x0000000f0d0572a4 */ /* 0x000fe2000f8e0205 */
[----:B------:R-:W-:Y:S02]  /*163a0*/  ULDC UR14, c[0x0][0x608] ;  /* 0x00018200000e7ab9 */ /* 0x000fe40000000800 */
[----:B------:R-:W-:Y:S01]  /*163b0*/  ULDC UR13, c[0x0][0x618] ;  /* 0x00018600000d7ab9 */ /* 0x000fe20000000800 */
[----:B------:R-:W-:Y:S01]  /*163c0*/  UIADD3 UR5, UR7, UR5, URZ ;  /* 0x0000000507057290 */ /* 0x000fe2000fffe03f */
[----:B------:R-:W-:Y:S01]  /*163d0*/  ULDC UR22, c[0x0][0x658] ;  /* 0x0001960000167ab9 */ /* 0x000fe20000000800 */
[----:B------:R-:W-:-:S02]  /*163e0*/  @UP1 UIMAD UR8, UR11, UR12, UR10 ;  /* 0x0000000c0b0812a4 */ /* 0x000fc4000f8e020a */
[----:B------:R-:W-:Y:S02]  /*163f0*/  USHF.R.U64 UR17, UR6, UR13, UR5 ;  /* 0x0000000d06117299 */ /* 0x000fe40008001205 */
[----:B------:R-:W-:Y:S01]  /*16400*/  USHF.R.U32.HI UR5, URZ, UR13, UR5 ;  /* 0x0000000d3f057299 */ /* 0x000fe20008011605 */
[----:B------:R-:W-:Y:S01]  /*16410*/  ULDC.64 UR6, c[0x0][0x640] ;  /* 0x0001900000067ab9 */ /* 0x000fe20000000a00 */
[----:B------:R-:W-:Y:S01]  /*16420*/  UMOV UR10, 0xffffffff ;  /* 0xffffffff000a7882 */ /* 0x000fe20000000000 */
[----:B------:R-:W-:Y:S01]  /*16430*/  ISETP.NE.U32.AND P0, PT, RZ, UR6, PT ;  /* 0x00000006ff007c0c */ /* 0x000fe2000bf05070 */
[----:B------:R-:W-:Y:S02]  /*16440*/  USHF.R.U64 UR18, UR17, UR14, UR5 ;  /* 0x0000000e11127299 */ /* 0x000fe40008001205 */
[----:B------:R-:W-:Y:S01]  /*16450*/  USHF.R.U32.HI UR5, URZ, UR14, UR5 ;  /* 0x0000000e3f057299 */ /* 0x000fe20008011605 */
[----:B------:R-:W-:Y:S01]  /*16460*/  ISETP.NE.AND.EX P0, PT, RZ, UR7, PT, P0 ;  /* 0x00000007ff007c0c */ /* 0x000fe2000bf05300 */
[----:B------:R-:W-:-:S02]  /*16470*/  USHF.L.U32 UR11, UR10, UR22, URZ ;  /* 0x000000160a0b7299 */ /* 0x000fc4000800063f */
[----:B------:R-:W-:Y:S01]  /*16480*/  USHF.R.U64 UR19, UR18, UR22, UR5 ;  /* 0x0000001612137299 */ /* 0x000fe20008001205 */
[----:B------:R-:W-:Y:S01]  /*16490*/  ULDC UR20, c[0x0][0x600] ;  /* 0x0001800000147ab9 */ /* 0x000fe20000000800 */
[----:B------:R-:W-:Y:S02]  /*164a0*/  USHF.R.U32.HI UR10, URZ, UR22, UR5 ;  /* 0x000000163f0a7299 */ /* 0x000fe40008011605 */
[----:B------:R-:W-:Y:S02]  /*164b0*/  UIADD3 UR21, UR20, -0x1, URZ ;  /* 0xffffffff14157890 */ /* 0x000fe4000fffe03f */
[----:B------:R-:W-:Y:S01]  /*164c0*/  ULOP3.LUT UR26, URZ, UR11, URZ, 0x33, !UPT ;  /* 0x0000000b3f1a7292 */ /* 0x000fe2000f8e333f */
        /* <DEDUP_REMOVED lines=17> */
.L_x_547:
[----:B------:R-:W-:Y:S01]  /*165e0*/  USHF.R.U64 UR6, UR5, UR23, UR10 ;  /* 0x0000001705067299 */ /* 0x000fe2000800120a */
[----:B------:R-:W-:Y:S01]  /*165f0*/  IMAD.MOV.U32 R0, RZ, RZ, 0x1 ;  /* 0x00000001ff007424 */ /* 0x000fe200078e00ff */
[----:B------:R-:W-:Y:S01]  /*16600*/  USHF.L.U32 UR25, UR25, UR22, URZ ;  /* 0x0000001619197299 */ /* 0x000fe2000800063f */
[----:B------:R-:W-:Y:S01]  /*16610*/  IMAD.U32 R10, RZ, RZ, UR4 ;  /* 0x00000004ff0a7e24 */ /* 0x000fe2000f8e00ff */
[----:B------:R-:W-:Y:S02]  /*16620*/  ULOP3.LUT UR5, UR18, UR26, URZ, 0xc0, !UPT ;  /* 0x0000001a12057292 */ /* 0x000fe4000f8ec03f */
[----:B------:R-:W-:Y:S02]  /*16630*/  UIADD3 UR7, -UR6, URZ, URZ ;  /* 0x0000003f06077290 */ /* 0x000fe4000fffe13f */
[----:B------:R-:W-:Y:S02]  /*16640*/  UIMAD UR6, UR25, UR6, UR5 ;  /* 0x00000006190672a4 */ /* 0x000fe4000f8e0205 */
[----:B------:R-:W-:-:S02]  /*16650*/  ULOP3.LUT UR17, UR17, UR21, URZ, 0xc0, !UPT ;  /* 0x0000001511117292 */ /* 0x000fc4000f8ec03f */
[----:B------:R-:W-:Y:S02]  /*16660*/  UIMAD UR5, UR7, UR24, UR19 ;  /* 0x00000018070572a4 */ /* 0x000fe4000f8e0213 */
[----:B------:R-:W-:Y:S01]  /*16670*/  UISETP.NE.AND UP0, UPT, UR45, URZ, UPT ;  /* 0x0000003f2d00728c */ /* 0x000fe2000bf05270 */
[----:B------:R-:W-:Y:S01]  /*16680*/  ULDC UR7, c[0x0][0x610] ;  /* 0x0001840000077ab9 */ /* 0x000fe20000000800 */
[----:B------:R-:W-:Y:S02]  /*16690*/  UIMAD UR5, UR5, UR20, UR17 ;  /* 0x00000014050572a4 */ /* 0x000fe4000f8e0211 */
[----:B------:R-:W-:-:S04]  /*166a0*/  UIMAD UR8, UR6, UR7, UR8 ;  /* 0x00000007060872a4 */ /* 0x000fc8000f8e0208 */
[----:B------:R-:W-:Y:S02]  /*166b0*/  USEL UR6, UR5, UR8, !UP0 ;  /* 0x0000000805067287 */ /* 0x000fe4000c000000 */
[----:B------:R-:W-:-:S04]  /*166c0*/  USEL UR8, UR8, UR5, !UP0 ;  /* 0x0000000508087287 */ /* 0x000fc8000c000000 */
[----:B------:R-:W-:Y:S02]  /*166d0*/  IMAD.U32 R3, RZ, RZ, UR6 ;  /* 0x00000006ff037e24 */ /* 0x000fe4000f8e00ff */
[----:B------:R-:W-:-:S07]  /*166e0*/  IMAD.U32 R4, RZ, RZ, UR8 ;  /* 0x00000008ff047e24 */ /* 0x000fce000f8e00ff */
.L_x_545:
[----:B------:R-:W-:-:S08]  /*166f0*/  NOP ;  /* 0x0000000000007918 */ /* 0x000fd00000000000 */
[----:B0-----:R-:W0:-:S00]  /*16700*/  USETMAXREG.DEALLOC.CTAPOOL 0x18 ;  /* 0x00000018000079c8 */ /* 0x001e0000080e0500 */
[----:B------:R-:W-:-:S13]  /*16710*/  ISETP.NE.AND P0, PT, RZ, UR9, PT ;  /* 0x00000009ff007c0c */ /* 0x000fda000bf05270 */
[----:B------:R-:W-:Y:S05]  /*16720*/  @P0 EXIT ;  /* 0x000000000000094d */ /* 0x000fea0003800000 */
[----:B0-----:R-:W-:Y:S01]  /*16730*/  LOP3.LUT P0, RZ, R0, 0xff, RZ, 0xc0, !PT ;  /* 0x000000ff00ff7812 */ /* 0x001fe2000780c0ff */
[----:B------:R-:W-:Y:S01]  /*16740*/  IMAD.MOV.U32 R0, RZ, RZ, 0x1 ;  /* 0x00000001ff007424 */ /* 0x000fe200078e00ff */
[----:B------:R-:W-:-:S11]  /*16750*/  MOV R6, RZ ;  /* 0x000000ff00067202 */ /* 0x000fd60000000f00 */
[----:B------:R-:W-:Y:S05]  /*16760*/  @!P0 BRA `(.L_x_548) ;  /* 0x0000000c00788947 */ /* 0x000fea0003800000 */
[----:B------:R-:W0:Y:S01]  /*16770*/  S2R R9, SR_CgaCtaId ;  /* 0x0000000000097919 */ /* 0x000e220000008800 */
[----:B------:R-:W-:Y:S01]  /*16780*/  ULDC UR4, c[0x0][0x28c] ;  /* 0x0000a30000047ab9 */ /* 0x000fe20000000800 */
[----:B------:R-:W-:Y:S01]  /*16790*/  ULDC UR8, c[0x0][0x658] ;  /* 0x0001960000087ab9 */ /* 0x000fe20000000800 */
[----:B------:R-:W-:Y:S01]  /*167a0*/  UIADD3 UR9, UR4, 0x1f, URZ ;  /* 0x0000001f04097890 */ /* 0x000fe2000fffe03f */
[----:B------:R-:W-:Y:S01]  /*167b0*/  BSSY B0, `(.L_x_548) ;  /* 0x00000d9000007945 */ /* 0x000fe20003800000 */
[----:B------:R-:W-:Y:S01]  /*167c0*/  UMOV UR7, 0xffffffff ;  /* 0xffffffff00077882 */ /* 0x000fe20000000000 */
[----:B------:R-:W-:Y:S01]  /*167d0*/  ULDC UR6, c[0x0][0xc] ;  /* 0x0000030000067ab9 */ /* 0x000fe20000000800 */
[----:B------:R-:W-:Y:S01]  /*167e0*/  USHF.R.S32.HI UR10, URZ, 0x1f, UR9 ;  /* 0x0000001f3f0a7899 */ /* 0x000fe20008011409 */
[----:B------:R-:W-:Y:S01]  /*167f0*/  IMAD.MOV.U32 R8, RZ, RZ, 0x1 ;  /* 0x00000001ff087424 */ /* 0x000fe200078e00ff */
[----:B------:R-:W-:Y:S01]  /*16800*/  USHF.L.U32 UR11, UR7, UR8, URZ ;  /* 0x00000008070b7299 */ /* 0x000fe2000800063f */
[----:B------:R-:W-:Y:S01]  /*16810*/  IMAD.MOV.U32 R0, RZ, RZ, 0x1 ;  /* 0x00000001ff007424 */ /* 0x000fe200078e00ff */
[----:B------:R-:W-:Y:S01]  /*16820*/  ULDC UR5, c[0x0][0x600] ;  /* 0x0001800000057ab9 */ /* 0x000fe20000000800 */
[----:B------:R-:W-:Y:S01]  /*16830*/  ULDC UR7, c[0x0][0x10] ;  /* 0x0000040000077ab9 */ /* 0x000fe20000000800 */
[----:B------:R-:W-:Y:S01]  /*16840*/  UMOV UR12, 0x1 ;  /* 0x00000001000c7882 */ /* 0x000fe20000000000 */
[----:B------:R-:W-:Y:S01]  /*16850*/  UIADD3 UR4, UR5, -0x1, URZ ;  /* 0xffffffff05047890 */ /* 0x000fe2000fffe03f */
[----:B------:R-:W-:Y:S01]  /*16860*/  IMAD.MOV.U32 R6, RZ, RZ, RZ ;  /* 0x000000ffff067224 */ /* 0x000fe200078e00ff */
[----:B------:R-:W-:-:S02]  /*16870*/  UIMAD.WIDE.U32 UR6, UR6, UR7, URZ ;  /* 0x00000007060672a5 */ /* 0x000fc4000f8e003f */
[----:B------:R-:W-:Y:S02]  /*16880*/  ULEA.HI UR10, UR10, UR9, URZ, 0x5 ;  /* 0x000000090a0a7291 */ /* 0x000fe4000f8f283f */
[----:B------:R-:W-:Y:S02]  /*16890*/  USHF.L.U32 UR5, UR12, UR8, URZ ;  /* 0x000000080c057299 */ /* 0x000fe4000800063f */
[----:B------:R-:W-:Y:S01]  /*168a0*/  USHF.R.S32.HI UR18, URZ, 0x5, UR10 ;  /* 0x000000053f127899 */ /* 0x000fe2000801140a */
[----:B------:R-:W-:Y:S01]  /*168b0*/  ULDC UR8, c[0x0][0x14] ;  /* 0x0000050000087ab9 */ /* 0x000fe20000000800 */
[----:B------:R-:W-:Y:S02]  /*168c0*/  ULOP3.LUT UR21, UR40, 0x2, URZ, 0xfc, !UPT ;  /* 0x0000000228157892 */ /* 0x000fe4000f8efc3f */
[----:B------:R-:W-:Y:S02]  /*168d0*/  UIMAD.WIDE.U32 UR22, UR6, UR8, URZ ;  /* 0x00000008061672a5 */ /* 0x000fe4000f8e003f */
[----:B------:R-:W-:-:S02]  /*168e0*/  UIMAD UR13, UR7, UR8, URZ ;  /* 0x00000008070d72a4 */ /* 0x000fc4000f8e023f */
[----:B------:R-:W-:Y:S01]  /*168f0*/  ULOP3.LUT UR19, URZ, UR11, URZ, 0x33, !UPT ;  /* 0x0000000b3f137292 */ /* 0x000fe2000f8e333f */
[C---:B0-----:R-:W-:Y:S01]  /*16900*/  IMAD.SHL.U32 R16, R9.reuse, 0x80, RZ ;  /* 0x0000008009107824 */ /* 0x041fe200078e00ff */
[----:B------:R-:W-:Y:S01]  /*16910*/  UIADD3 UR13, UR23, UR13, URZ ;  /* 0x0000000d170d7290 */ /* 0x000fe2000fffe03f */
[----:B------:R-:W-:Y:S01]  /*16920*/  IMAD.SHL.U32 R9, R9, 0x1000, RZ ;  /* 0x0000100009097824 */ /* 0x000fe200078e00ff */
[----:B------:R-:W-:Y:S02]  /*16930*/  UIADD3 UR26, UR18, 0x1, URZ ;  /* 0x00000001121a7890 */ /* 0x000fe4000fffe03f */
[----:B------:R-:W-:Y:S01]  /*16940*/  LOP3.LUT R16, R16, 0x80, RZ, 0xc0, !PT ;  /* 0x0000008010107812 */ /* 0x000fe200078ec0ff */
[----:B------:R-:W-:Y:S01]  /*16950*/  ULDC.64 UR24, c[0x0][0x198] ;  /* 0x0000660000187ab9 */ /* 0x000fe20000000a00 */
[----:B------:R-:W-:-:S08]  /*16960*/  LOP3.LUT R9, R9, 0x1000, RZ, 0xc0, !PT ;  /* 0x0000100009097812 */ /* 0x000fd000078ec0ff */
.L_x_559:
[----:B------:R-:W-:-:S03]  /*16970*/  UMOV UR6, 0xffffffff ;  /* 0xffffffff00067882 */ /* 0x000fc60000000000 */
[----:B------:R-:W-:Y:S05]  /*16980*/  BRA.DIV UR6, `(.L_x_549) ;  /* 0x0000000e06dc7947 */ /* 0x000fea000b800000 */
[----:B------:R-:W-:-:S13]  /*16990*/  ELECT P6, URZ, PT ;  /* 0x00000000003f782f */ /* 0x000fda00038c0000 */
.L_x_570:
[----:B------:R-:W0:Y:S01]  /*169a0*/  LDC R2, c[0x0][0x28c] ;  /* 0x0000a300ff027b82 */ /* 0x000e220000000800 */
[----:B------:R-:W-:Y:S01]  /*169b0*/  BSSY B1, `(.L_x_550) ;  /* 0x000003a000017945 */ /* 0x000fe20003800000 */
[----:B0-----:R-:W-:-:S13]  /*169c0*/  ISETP.LT.OR P6, PT, R2, 0x1, !P6 ;  /* 0x000000010200780c */ /* 0x001fda00077c1670 */
[----:B------:R-:W-:Y:S05]  /*169d0*/  @P6 BRA `(.L_x_551) ;  /* 0x0000000000dc6947 */ /* 0x000fea0003800000 */
[----:B------:R-:W-:Y:S01]  /*169e0*/  IMAD R2, R3, 0x100, R16 ;  /* 0x0000010003027824 */ /* 0x000fe200078e0210 */
[----:B------:R-:W-:Y:S01]  /*169f0*/  MOV R13, UR26 ;  /* 0x0000001a000d7c02 */ /* 0x000fe20008000f00 */
[----:B------:R-:W-:Y:S02]  /*16a00*/  IMAD.SHL.U32 R3, R4, 0x100, RZ ;  /* 0x0000010004037824 */ /* 0x000fe400078e00ff */
[----:B------:R-:W-:Y:S02]  /*16a10*/  IMAD.MOV.U32 R11, RZ, RZ, RZ ;  /* 0x000000ffff0b7224 */ /* 0x000fe400078e00ff */
[----:B------:R-:W-:Y:S02]  /*16a20*/  IMAD.MOV.U32 R4, RZ, RZ, R0 ;  /* 0x000000ffff047224 */ /* 0x000fe400078e0000 */
[----:B------:R-:W-:-:S07]  /*16a30*/  IMAD.MOV.U32 R12, RZ, RZ, R6 ;  /* 0x000000ffff0c7224 */ /* 0x000fce00078e0006 */
.L_x_554:
[----:B------:R-:W0:Y:S01]  /*16a40*/  S2R R14, SR_CgaCtaId ;  /* 0x00000000000e7919 */ /* 0x000e220000008800 */
[----:B------:R-:W-:Y:S01]  /*16a50*/  MOV R5, 0x400 ;  /* 0x0000040000057802 */ /* 0x000fe20000000f00 */
[----:B------:R-:W1:Y:S03]  /*16a60*/  S2R R7, SR_TID.X ;  /* 0x0000000000077919 */ /* 0x000e660000002100 */
[----:B0-----:R-:W-:Y:S02]  /*16a70*/  LEA R15, R14, R5, 0x18 ;  /* 0x000000050e0f7211 */ /* 0x001fe400078ec0ff */
[----:B------:R-:W-:Y:S02]  /*16a80*/  SHF.L.U32 R14, R4, 0x1f, RZ ;  /* 0x0000001f040e7819 */ /* 0x000fe400000006ff */
[----:B-1----:R-:W-:Y:S01]  /*16a90*/  LOP3.LUT P1, RZ, R7, 0x7f, RZ, 0xc0, !PT ;  /* 0x0000007f07ff7812 */ /* 0x002fe2000782c0ff */
[----:B------:R-:W-:-:S04]  /*16aa0*/  IMAD R5, R12, 0x8, R15 ;  /* 0x000000080c057824 */ /* 0x000fc800078e020f */
[----:B------:R-:W0:Y:S02]  /*16ab0*/  SYNCS.PHASECHK.TRANS64.TRYWAIT P0, [R5+URZ+0x20], R14 ;  /* 0x0000200e050075a7 */ /* 0x000e24000800017f */
[----:B0-----:R-:W-:Y:S06]  /*16ac0*/  @!P0 BRA `(.L_x_552) ;  /* 0x0000000c00ac8947 */ /* 0x001fec0003800000 */
.L_x_571:
[----:B0-----:R-:W0:Y:S01]  /*16ad0*/  @!P1 LDC R14, c[0x0][0x500] ;  /* 0x00014000ff0e9b82 */ /* 0x001e220000000800 */
[----:B------:R-:W-:-:S04]  /*16ae0*/  UPRMT UR6, UR21, 0x9910, URZ ;  /* 0x0000991015067896 */ /* 0x000fc8000800003f */
[----:B------:R-:W-:-:S06]  /*16af0*/  UISETP.NE.AND UP0, UPT, UR6, 0x2, UPT ;  /* 0x000000020600788c */ /* 0x000fcc000bf05270 */
[----:B------:R-:W-:Y:S01]  /*16b00*/  PLOP3.LUT P0, PT, PT, PT, UP0, 0x80, 0x0 ;  /* 0x000000000000781c */ /* 0x000fe20003f0f008 */
[----:B0-----:R0:W-:-:S12]  /*16b10*/  @!P1 SYNCS.ARRIVE.TRANS64 RZ, [R5+URZ], R14 ;  /* 0x0000000e05ff99a7 */ /* 0x0011d8000800003f */
[----:B------:R-:W-:Y:S05]  /*16b20*/  @P0 BRA `(.L_x_553) ;  /* 0x0000000000040947 */ /* 0x000fea0003800000 */
[----:B------:R-:W-:Y:S01]  /*16b30*/  BPT.TRAP 0x1 ;  /* 0x000000040000795c */ /* 0x000fe20000300000 */
.L_x_553:
[C---:B------:R-:W-:Y:S01]  /*16b40*/  IMAD R7, R12.reuse, 0x4000, R15 ;  /* 0x000040000c077824 */ /* 0x040fe200078e020f */
[----:B------:R-:W-:Y:S01]  /*16b50*/  R2UR UR9, R5 ;  /* 0x00000000050972ca */ /* 0x000fe200000e0000 */
[----:B------:R-:W-:Y:S01]  /*16b60*/  VIADD R13, R13, 0xffffffff ;  /* 0xffffffff0d0d7836 */ /* 0x000fe20000000000 */
[----:B------:R-:W-:Y:S01]  /*16b70*/  UIADD3 UR6, UP0, UR24, 0xf0, URZ ;  /* 0x000000f018067890 */ /* 0x000fe2000ff1e03f */
[----:B------:R-:W-:Y:S01]  /*16b80*/  R2UR UR11, R3 ;  /* 0x00000000030b72ca */ /* 0x000fe200000e0000 */
[----:B------:R-:W-:Y:S01]  /*16b90*/  UIADD3 UR28, UP1, UR24, 0x1f0, URZ ;  /* 0x000001f0181c7890 */ /* 0x000fe2000ff3e03f */
[----:B------:R-:W-:Y:S01]  /*16ba0*/  R2UR UR7, R7 ;  /* 0x00000000070772ca */ /* 0x000fe200000e0000 */
[C---:B------:R-:W-:Y:S01]  /*16bb0*/  IMAD R7, R12.reuse, 0x2000, R9 ;  /* 0x000020000c077824 */ /* 0x040fe200078e0209 */
[----:B------:R-:W-:Y:S01]  /*16bc0*/  R2UR UR10, R11 ;  /* 0x000000000b0a72ca */ /* 0x000fe200000e0000 */
[----:B------:R-:W-:Y:S01]  /*16bd0*/  VIADD R12, R12, 0x1 ;  /* 0x000000010c0c7836 */ /* 0x000fe20000000000 */
[----:B------:R-:W-:Y:S01]  /*16be0*/  R2UR UR12, R10 ;  /* 0x000000000a0c72ca */ /* 0x000fe200000e0000 */
[----:B------:R-:W-:Y:S01]  /*16bf0*/  IMAD R7, R7, 0x2, R15 ;  /* 0x0000000207077824 */ /* 0x000fe200078e020f */
[----:B------:R-:W-:Y:S01]  /*16c00*/  R2UR UR20, R2 ;  /* 0x00000000021472ca */ /* 0x000fe200000e0000 */
[----:B------:R-:W-:Y:S01]  /*16c10*/  UIADD3.X UR29, URZ, UR25, URZ, UP1, !UPT ;  /* 0x000000193f1d7290 */ /* 0x000fe20008ffe43f */
[----:B------:R-:W-:Y:S01]  /*16c20*/  ISETP.GT.AND P1, PT, R13, 0x1, PT ;  /* 0x000000010d00780c */ /* 0x000fe20003f24270 */
[----:B------:R-:W-:Y:S01]  /*16c30*/  UMOV UR14, 0x0 ;  /* 0x00000000000e7882 */ /* 0x000fe20000000000 */
[----:B------:R-:W-:Y:S01]  /*16c40*/  R2UR UR8, R7 ;  /* 0x00000000070872ca */ /* 0x000fe200000e0000 */
[----:B------:R-:W-:Y:S01]  /*16c50*/  UMOV UR15, 0x10000000 ;  /* 0x10000000000f7882 */ /* 0x000fe20000000000 */
[C---:B------:R-:W-:Y:S01]  /*16c60*/  ISETP.NE.AND P0, PT, R12.reuse, 0x4, PT ;  /* 0x000000040c00780c */ /* 0x040fe20003f05270 */
[----:B------:R-:W-:Y:S01]  /*16c70*/  UIADD3 UR16, UR7, 0x100, URZ ;  /* 0x0000010007107890 */ /* 0x000fe2000fffe03f */
[----:B------:R-:W-:Y:S01]  /*16c80*/  IADD3 R11, R11, 0x20, RZ ;  /* 0x000000200b0b7810 */ /* 0x000fe20007ffe0ff */
[----:B------:R-:W-:Y:S01]  /*16c90*/  UIADD3.X UR7, URZ, UR25, URZ, UP0, !UPT ;  /* 0x000000193f077290 */ /* 0x000fe200087fe43f */
[----:B0-----:R-:W-:Y:S01]  /*16ca0*/  SEL R5, RZ, 0x1, P0 ;  /* 0x00000001ff057807 */ /* 0x001fe20000000000 */
[----:B------:R-:W-:Y:S01]  /*16cb0*/  UMOV UR27, 0x30000 ;  /* 0x00030000001b7882 */ /* 0x000fe20000000000 */
[----:B------:R-:W-:-:S02]  /*16cc0*/  SEL R12, R12, RZ, P0 ;  /* 0x000000ff0c0c7207 */ /* 0x000fc40000000000 */
[----:B------:R-:W-:-:S03]  /*16cd0*/  LOP3.LUT R4, R4, R5, RZ, 0x3c, !PT ;  /* 0x0000000504047212 */ /* 0x000fc600078e3cff */
[----:B------:R-:W-:-:S03]  /*16ce0*/  UIADD3 UR17, UR8, 0x10100, URZ ;  /* 0x0001010008117890 */ /* 0x000fc6000fffe03f */
[----:B------:R-:W-:Y:S02]  /*16cf0*/  UMOV UR8, UR16 ;  /* 0x0000001000087c82 */ /* 0x000fe40008000000 */
[----:B------:R0:W-:Y:S02]  /*16d00*/  UTMALDG.3D [UR8], [UR6], desc[UR14] ;  /* 0x00000e08060075b4 */ /* 0x0001e40008011000 */
[----:B0-----:R-:W-:Y:S01]  /*16d10*/  UMOV UR8, UR17 ;  /* 0x0000001100087c82 */ /* 0x001fe20008000000 */
[----:B------:R-:W-:Y:S02]  /*16d20*/  UMOV UR11, UR20 ;  /* 0x00000014000b7c82 */ /* 0x000fe40008000000 */
[----:B------:R0:W-:Y:S02]  /*16d30*/  UTMALDG.3D.MULTICAST [UR8], [UR28], UR27, desc[UR14] ;  /* 0x00000e081c0073b4 */ /* 0x0001e4000801181b */
[----:B0-----:R-:W-:Y:S05]  /*16d40*/  @P1 BRA `(.L_x_554) ;  /* 0xfffffffc003c1947 */ /* 0x001fea000383ffff */
.L_x_551:
[----:B------:R-:W-:Y:S05]  /*16d50*/  BSYNC B1 ;  /* 0x0000000000017941 */ /* 0x000fea0003800000 */
.L_x_550:
[----:B------:R-:W2:Y:S01]  /*16d60*/  LDL.LU R15, [R1+0x200] ;  /* 0x00020000010f7983 */ /* 0x000ea20000300800 */
[----:B------:R-:W-:Y:S01]  /*16d70*/  LOP3.LUT P2, RZ, R8, 0xff, RZ, 0xc0, !PT ;  /* 0x000000ff08ff7812 */ /* 0x000fe2000784c0ff */
[----:B------:R-:W-:Y:S01]  /*16d80*/  VIADD R6, R6, UR18 ;  /* 0x0000001206067c36 */ /* 0x000fe20008000000 */
[----:B------:R-:W-:Y:S01]  /*16d90*/  ULDC.64 UR6, c[0x0][0x650] ;  /* 0x0001940000067ab9 */ /* 0x000fe20000000a00 */
[----:B------:R-:W3:Y:S01]  /*16da0*/  LDL.LU R14, [R1+0x204] ;  /* 0x00020400010e7983 */ /* 0x000ee20000300800 */
[----:B------:R-:W-:Y:S01]  /*16db0*/  BSSY B1, `(.L_x_555) ;  /* 0x0000076000017945 */ /* 0x000fe20003800000 */
[----:B------:R-:W-:Y:S01]  /*16dc0*/  IMAD.MOV.U32 R4, RZ, RZ, -0x1 ;  /* 0xffffffffff047424 */ /* 0x000fe200078e00ff */
[----:B------:R-:W-:Y:S01]  /*16dd0*/  SHF.R.U32.HI R2, RZ, 0x2, R6 ;  /* 0x00000002ff027819 */ /* 0x000fe20000011606 */
[----:B------:R-:W-:Y:S01]  /*16de0*/  IMAD.MOV.U32 R10, RZ, RZ, -0x1 ;  /* 0xffffffffff0a7424 */ /* 0x000fe200078e00ff */
[----:B------:R-:W-:Y:S02]  /*16df0*/  ISETP.GT.U32.AND P0, PT, R6, 0x3, PT ;  /* 0x000000030600780c */ /* 0x000fe40003f04070 */
[----:B------:R-:W-:-:S02]  /*16e00*/  LOP3.LUT R2, R2, 0x1, RZ, 0xc0, !PT ;  /* 0x0000000102027812 */ /* 0x000fc400078ec0ff */
[----:B------:R-:W-:Y:S01]  /*16e10*/  LOP3.LUT R6, R6, 0x3, RZ, 0xc0, !PT ;  /* 0x0000000306067812 */ /* 0x000fe200078ec0ff */
[----:B------:R-:W0:Y:S01]  /*16e20*/  @P2 S2R R3, SR_CgaCtaId ;  /* 0x0000000000032919 */ /* 0x000e220000008800 */
[----:B------:R-:W-:Y:S01]  /*16e30*/  ISETP.NE.U32.AND P1, PT, R2, 0x1, PT ;  /* 0x000000010200780c */ /* 0x000fe20003f25070 */
[----:B------:R-:W-:Y:S01]  /*16e40*/  IMAD.U32 R2, RZ, RZ, UR18 ;  /* 0x00000012ff027e24 */ /* 0x000fe2000f8e00ff */
[----:B------:R-:W-:-:S04]  /*16e50*/  PRMT R8, RZ, 0x7610, R8 ;  /* 0x00007610ff087816 */ /* 0x000fc80000000008 */
[----:B------:R-:W-:Y:S02]  /*16e60*/  ISETP.LT.U32.AND P0, PT, R2, 0x4, P0 ;  /* 0x000000040200780c */ /* 0x000fe40000701070 */
[----:B------:R-:W-:-:S04]  /*16e70*/  @P2 MOV R2, 0x400 ;  /* 0x0000040000022802 */ /* 0x000fc80000000f00 */
[----:B0-----:R-:W-:Y:S01]  /*16e80*/  @P2 LEA R2, R3, R2, 0x18 ;  /* 0x0000000203022211 */ /* 0x001fe200078ec0ff */
[----:B------:R-:W-:-:S03]  /*16e90*/  IMAD.U32 R3, RZ, RZ, UR18 ;  /* 0x00000012ff037e24 */ /* 0x000fc6000f8e00ff */
[----:B------:R0:W-:Y:S02]  /*16ea0*/  @P2 SYNCS.ARRIVE.TRANS64.A1T0 RZ, [R2+URZ+0x58], RZ ;  /* 0x000058ff02ff29a7 */ /* 0x0001e4000810003f */
[----:B------:R-:W-:Y:S02]  /*16eb0*/  ISETP.GT.U32.AND P1, PT, R3, 0x3, !P1 ;  /* 0x000000030300780c */ /* 0x000fe40004f24070 */
[----:B------:R-:W-:Y:S02]  /*16ec0*/  SEL R3, RZ, 0x1, !P0 ;  /* 0x00000001ff037807 */ /* 0x000fe40004000000 */
[----:B0-----:R-:W-:-:S04]  /*16ed0*/  SEL R2, RZ, 0x1, !P1 ;  /* 0x00000001ff027807 */ /* 0x001fc80004800000 */
[----:B------:R-:W-:Y:S01]  /*16ee0*/  LOP3.LUT R0, R2, R0, R3, 0x96, !PT ;  /* 0x0000000002007212 */ /* 0x000fe200078e9603 */
[----:B------:R-:W-:Y:S01]  /*16ef0*/  IMAD.MOV.U32 R3, RZ, RZ, -0x1 ;  /* 0xffffffffff037424 */ /* 0x000fe200078e00ff */
[----:B------:R-:W-:Y:S02]  /*16f00*/  PRMT R2, RZ, 0x7610, R2 ;  /* 0x00007610ff027816 */ /* 0x000fe40000000002 */
[----:B---3--:R-:W-:-:S04]  /*16f10*/  IADD3 R14, P0, R14, UR22, RZ ;  /* 0x000000160e0e7c10 */ /* 0x008fc8000ff1e0ff */
[----:B--2---:R-:W-:Y:S01]  /*16f20*/  IADD3.X R15, R15, UR13, RZ, P0, !PT ;  /* 0x0000000d0f0f7c10 */ /* 0x004fe200087fe4ff */
[----:B------:R0:W-:Y:S01]  /*16f30*/  STL [R1+0x204], R14 ;  /* 0x0002040e01007387 */ /* 0x0001e20000100800 */
[----:B------:R-:W-:-:S03]  /*16f40*/  ISETP.GE.U32.AND P0, PT, R14, UR6, PT ;  /* 0x000000060e007c0c */ /* 0x000fc6000bf06070 */
[----:B------:R0:W-:Y:S01]  /*16f50*/  STL [R1+0x200], R15 ;  /* 0x0002000f01007387 */ /* 0x0001e20000100800 */
[----:B------:R-:W-:-:S13]  /*16f60*/  ISETP.GE.U32.AND.EX P0, PT, R15, UR7, PT, P0 ;  /* 0x000000070f007c0c */ /* 0x000fda000bf06100 */
[----:B0-----:R-:W-:Y:S05]  /*16f70*/  @P0 BRA `(.L_x_556) ;  /* 0x0000000400640947 */ /* 0x001fea0003800000 */
[----:B------:R-:W0:Y:S01]  /*16f80*/  S2R R7, SR_CTAID.X ;  /* 0x0000000000077919 */ /* 0x000e220000002500 */
[----:B------:R-:W-:Y:S01]  /*16f90*/  ULDC UR6, c[0x0][0x150] ;  /* 0x0000540000067ab9 */ /* 0x000fe20000000800 */
[----:B------:R-:W1:Y:S01]  /*16fa0*/  LDC R4, c[0x0][0x144] ;  /* 0x00005100ff047b82 */ /* 0x000e620000000800 */
[----:B------:R-:W-:Y:S01]  /*16fb0*/  UISETP.NE.AND UP0, UPT, UR45, URZ, UPT ;  /* 0x0000003f2d00728c */ /* 0x000fe2000bf05270 */
[----:B------:R-:W2:Y:S01]  /*16fc0*/  S2R R5, SR_CTAID.Y ;  /* 0x0000000000057919 */ /* 0x000ea20000002600 */
[----:B------:R-:W-:-:S04]  /*16fd0*/  ULDC UR9, c[0x0][0x630] ;  /* 0x00018c0000097ab9 */ /* 0x000fc80000000800 */
[----:B------:R-:W-:Y:S01]  /*16fe0*/  PLOP3.LUT P0, PT, PT, PT, UP0, 0x80, 0x0 ;  /* 0x000000000000781c */ /* 0x000fe20003f0f008 */
[----:B------:R-:W3:Y:S01]  /*16ff0*/  LDC R12, c[0x0][0x148] ;  /* 0x00005200ff0c7b82 */ /* 0x000ee20000000800 */
[----:B0-----:R-:W-:Y:S02]  /*17000*/  I2FP.F32.U32 R2, R7 ;  /* 0x0000000700027245 */ /* 0x001fe40000201000 */
[----:B--2---:R-:W-:-:S03]  /*17010*/  I2FP.F32.U32 R3, R5 ;  /* 0x0000000500037245 */ /* 0x004fc60000201000 */
[----:B------:R-:W-:Y:S01]  /*17020*/  FMUL R2, R2, UR6 ;  /* 0x0000000602027c20 */ /* 0x000fe20008400000 */
[----:B------:R-:W-:Y:S02]  /*17030*/  ULDC UR6, c[0x0][0x154] ;  /* 0x0000550000067ab9 */ /* 0x000fe40000000800 */
[----:B------:R-:W-:Y:S01]  /*17040*/  FMUL R10, R3, UR6 ;  /* 0x00000006030a7c20 */ /* 0x000fe20008400000 */
[----:B------:R-:W-:Y:S02]  /*17050*/  ULDC.64 UR6, c[0x0][0x628] ;  /* 0x00018a0000067ab9 */ /* 0x000fe40000000a00 */
[----:B------:R-:W0:Y:S08]  /*17060*/  F2I.U32.TRUNC.NTZ R2, R2 ;  /* 0x0000000200027305 */ /* 0x000e30000020f000 */
[----:B------:R-:W2:Y:S01]  /*17070*/  F2I.U32.TRUNC.NTZ R10, R10 ;  /* 0x0000000a000a7305 */ /* 0x000ea2000020f000 */
[----:B0-----:R-:W-:Y:S01]  /*17080*/  IMAD.MOV R3, RZ, RZ, -R2 ;  /* 0x000000ffff037224 */ /* 0x001fe200078e0a02 */
[----:B------:R-:W-:-:S03]  /*17090*/  MOV R2, R14 ;  /* 0x0000000e00027202 */ /* 0x000fc60000000f00 */
[----:B-1----:R-:W-:Y:S02]  /*170a0*/  IMAD R7, R4, R3, R7 ;  /* 0x0000000304077224 */ /* 0x002fe400078e0207 */
[----:B--2---:R-:W-:-:S04]  /*170b0*/  IMAD.MOV R3, RZ, RZ, -R10 ;  /* 0x000000ffff037224 */ /* 0x004fc800078e0a0a */
[----:B---3--:R-:W-:Y:S01]  /*170c0*/  @P0 IMAD R7, R12, R3, R5 ;  /* 0x000000030c070224 */ /* 0x008fe200078e0205 */
[----:B------:R-:W-:Y:S01]  /*170d0*/  ISETP.NE.U32.AND P0, PT, RZ, UR6, PT ;  /* 0x00000006ff007c0c */ /* 0x000fe2000bf05070 */
[----:B------:R-:W-:-:S03]  /*170e0*/  IMAD.MOV.U32 R3, RZ, RZ, R15 ;  /* 0x000000ffff037224 */ /* 0x000fc600078e000f */
[----:B------:R-:W-:-:S13]  /*170f0*/  ISETP.NE.AND.EX P0, PT, RZ, UR7, PT, P0 ;  /* 0x00000007ff007c0c */ /* 0x000fda000bf05300 */
[----:B------:R-:W-:Y:S05]  /*17100*/  @!P0 BRA `(.L_x_557) ;  /* 0x0000000000288947 */ /* 0x000fea0003800000 */
[----:B------:R-:W-:Y:S02]  /*17110*/  ULDC UR8, c[0x0][0x634] ;  /* 0x00018d0000087ab9 */ /* 0x000fe40000000800 */
[----:B------:R-:W-:-:S05]  /*17120*/  IADD3 R3, P0, R14, UR8, RZ ;  /* 0x000000080e037c10 */ /* 0x000fca000ff1e0ff */
[----:B------:R-:W-:-:S04]  /*17130*/  IMAD.X R11, RZ, RZ, R15, P0 ;  /* 0x000000ffff0b7224 */ /* 0x000fc800000e060f */
[----:B------:R-:W-:-:S04]  /*17140*/  IMAD.WIDE.U32 R4, R11, UR6, RZ ;  /* 0x000000060b047c25 */ /* 0x000fc8000f8e00ff */
[----:B------:R-:W-:-:S04]  /*17150*/  IMAD.WIDE.U32 R4, P0, R3, UR7, R4 ;  /* 0x0000000703047c25 */ /* 0x000fc8000f800004 */
[----:B------:R-:W-:-:S04]  /*17160*/  IMAD.WIDE.U32 R2, R3, UR6, RZ ;  /* 0x0000000603027c25 */ /* 0x000fc8000f8e00ff */
[----:B------:R-:W-:Y:S01]  /*17170*/  IMAD.MOV.U32 R2, RZ, RZ, R5 ;  /* 0x000000ffff027224 */ /* 0x000fe200078e0005 */
[----:B------:R-:W-:Y:S01]  /*17180*/  IADD3 RZ, P1, R3, R4, RZ ;  /* 0x0000000403ff7210 */ /* 0x000fe20007f3e0ff */
[----:B------:R-:W-:-:S04]  /*17190*/  IMAD.X R3, RZ, RZ, RZ, P0 ;  /* 0x000000ffff037224 */ /* 0x000fc800000e06ff */
[----:B------:R-:W-:-:S08]  /*171a0*/  IMAD.WIDE.U32.X R2, R11, UR7, R2, P1 ;  /* 0x000000070b027c25 */ /* 0x000fd000088e0402 */
.L_x_557:
[--C-:B------:R-:W-:Y:S01]  /*171b0*/  SHF.R.U64 R10, R2, UR9, R3.reuse ;  /* 0x00000009020a7c19 */ /* 0x100fe20008001203 */
[----:B------:R-:W-:Y:S01]  /*171c0*/  ULDC.64 UR6, c[0x0][0x620] ;  /* 0x0001880000067ab9 */ /* 0x000fe20000000a00 */
[----:B------:R-:W-:Y:S01]  /*171d0*/  SHF.R.U32.HI R2, RZ, UR9, R3 ;  /* 0x00000009ff027c19 */ /* 0x000fe20008011603 */
[----:B------:R-:W-:Y:S01]  /*171e0*/  IMAD.MOV.U32 R3, RZ, RZ, R15 ;  /* 0x000000ffff037224 */ /* 0x000fe200078e000f */
[----:B------:R-:W-:Y:S01]  /*171f0*/  IADD3 R11, P0, RZ, -R10, RZ ;  /* 0x8000000aff0b7210 */ /* 0x000fe20007f1e0ff */
[----:B------:R-:W-:-:S04]  /*17200*/  ULDC.64 UR8, c[0x0][0x640] ;  /* 0x0001900000087ab9 */ /* 0x000fc80000000a00 */
[----:B------:R-:W-:Y:S01]  /*17210*/  IMAD.X R2, RZ, RZ, ~R2, P0 ;  /* 0x000000ffff027224 */ /* 0x000fe200000e0e02 */
[----:B------:R-:W-:-:S03]  /*17220*/  ISETP.NE.U32.AND P0, PT, RZ, UR8, PT ;  /* 0x00000008ff007c0c */ /* 0x000fc6000bf05070 */
[----:B------:R-:W-:Y:S01]  /*17230*/  IMAD R2, R2, UR6, RZ ;  /* 0x0000000602027c24 */ /* 0x000fe2000f8e02ff */
[----:B------:R-:W-:-:S03]  /*17240*/  ISETP.NE.AND.EX P0, PT, RZ, UR9, PT, P0 ;  /* 0x00000009ff007c0c */ /* 0x000fc6000bf05300 */
[----:B------:R-:W-:Y:S02]  /*17250*/  IMAD R5, R11, UR7, R2 ;  /* 0x000000070b057c24 */ /* 0x000fe4000f8e0202 */
[----:B------:R-:W-:-:S04]  /*17260*/  IMAD.MOV.U32 R2, RZ, RZ, R14 ;  /* 0x000000ffff027224 */ /* 0x000fc800078e000e */
[----:B------:R-:W-:Y:S01]  /*17270*/  IMAD.WIDE.U32 R2, R11, UR6, R2 ;  /* 0x000000060b027c25 */ /* 0x000fe2000f8e0002 */
[----:B------:R-:W-:-:S03]  /*17280*/  ULDC UR6, c[0x0][0x618] ;  /* 0x0001860000067ab9 */ /* 0x000fc60000000800 */
[----:B------:R-:W-:-:S05]  /*17290*/  IMAD.IADD R3, R3, 0x1, R5 ;  /* 0x0000000103037824 */ /* 0x000fca00078e0205 */
[--C-:B------:R-:W-:Y:S02]  /*172a0*/  SHF.R.U64 R11, R2, UR6, R3.reuse ;  /* 0x00000006020b7c19 */ /* 0x100fe40008001203 */
[----:B------:R-:W-:Y:S01]  /*172b0*/  SHF.R.U32.HI R2, RZ, UR6, R3 ;  /* 0x00000006ff027c19 */ /* 0x000fe20008011603 */
[----:B------:R-:W-:-:S03]  /*172c0*/  ULDC UR6, c[0x0][0x608] ;  /* 0x0001820000067ab9 */ /* 0x000fc60000000800 */
[--C-:B------:R-:W-:Y:S02]  /*172d0*/  SHF.R.U32.HI R3, RZ, UR6, R2.reuse ;  /* 0x00000006ff037c19 */ /* 0x100fe40008011602 */
[----:B------:R-:W-:Y:S01]  /*172e0*/  SHF.R.U64 R12, R11, UR6, R2 ;  /* 0x000000060b0c7c19 */ /* 0x000fe20008001202 */
[----:B------:R-:W-:Y:S02]  /*172f0*/  ULDC UR6, c[0x0][0x658] ;  /* 0x0001960000067ab9 */ /* 0x000fe40000000800 */
[--C-:B------:R-:W-:Y:S02]  /*17300*/  SHF.R.U32.HI R14, RZ, UR6, R3.reuse ;  /* 0x00000006ff0e7c19 */ /* 0x100fe40008011603 */
[----:B------:R-:W-:-:S03]  /*17310*/  SHF.R.U64 R13, R12, UR6, R3 ;  /* 0x000000060c0d7c19 */ /* 0x000fc60008001203 */
[----:B------:R-:W-:Y:S01]  /*17320*/  IMAD.MOV.U32 R3, RZ, RZ, R14 ;  /* 0x000000ffff037224 */ /* 0x000fe200078e000e */
[----:B------:R-:W-:Y:S01]  /*17330*/  MOV R2, R13 ;  /* 0x0000000d00027202 */ /* 0x000fe20000000f00 */
[----:B------:R-:W-:Y:S06]  /*17340*/  @!P0 BRA `(.L_x_558) ;  /* 0x0000000000288947 */ /* 0x000fec0003800000 */
        /* <DEDUP_REMOVED lines=10> */
.L_x_558:
[----:B------:R-:W-:Y:S01]  /*173f0*/  ULDC UR6, c[0x0][0x648] ;  /* 0x0001920000067ab9 */ /* 0x000fe20000000800 */
[----:B------:R-:W-:Y:S01]  /*17400*/  LOP3.LUT R12, R12, UR19, RZ, 0xc0, !PT ;  /* 0x000000130c0c7c12 */ /* 0x000fe2000f8ec0ff */
[----:B------:R-:W-:Y:S01]  /*17410*/  UISETP.NE.AND UP0, UPT, UR45, URZ, UPT ;  /* 0x0000003f2d00728c */ /* 0x000fe2000bf05270 */
[----:B------:R-:W-:Y:S01]  /*17420*/  SHF.R.U64 R3, R2, UR6, R3 ;  /* 0x0000000602037c19 */ /* 0x000fe20008001203 */
[----:B------:R-:W-:Y:S01]  /*17430*/  ULDC UR6, c[0x0][0x638] ;  /* 0x00018e0000067ab9 */ /* 0x000fe20000000800 */
[----:B------:R-:W-:-:S03]  /*17440*/  LOP3.LUT R4, R11, UR4, RZ, 0xc0, !PT ;  /* 0x000000040b047c12 */ /* 0x000fc6000f8ec0ff */
[----:B------:R-:W-:Y:S01]  /*17450*/  IMAD.MOV R2, RZ, RZ, -R3 ;  /* 0x000000ffff027224 */ /* 0x000fe200078e0a03 */
[----:B------:R-:W-:Y:S01]  /*17460*/  PLOP3.LUT P0, PT, PT, PT, UP0, 0x40, 0x0 ;  /* 0x000000000000781c */ /* 0x000fe20003f0e808 */
[----:B------:R-:W-:Y:S01]  /*17470*/  IMAD R12, R3, UR5, R12 ;  /* 0x00000005030c7c24 */ /* 0x000fe2000f8e020c */
[----:B------:R-:W-:Y:S01]  /*17480*/  PLOP3.LUT P1, PT, PT, PT, UP0, 0x40, 0x0 ;  /* 0x000000000000781c */ /* 0x000fe20003f2e808 */
[----:B------:R-:W-:Y:S01]  /*17490*/  IMAD R13, R2, UR6, R13 ;  /* 0x00000006020d7c24 */ /* 0x000fe2000f8e020d */
[----:B------:R-:W-:Y:S01]  /*174a0*/  ULDC UR6, c[0x0][0x610] ;  /* 0x0001840000067ab9 */ /* 0x000fe20000000800 */
[----:B------:R-:W-:Y:S02]  /*174b0*/  IMAD.MOV.U32 R2, RZ, RZ, 0x1 ;  /* 0x00000001ff027424 */ /* 0x000fe400078e00ff */
[----:B------:R-:W-:Y:S01]  /*174c0*/  IMAD R7, R12, UR6, R7 ;  /* 0x000000060c077c24 */ /* 0x000fe2000f8e0207 */
[----:B------:R-:W-:Y:S02]  /*174d0*/  ULDC UR6, c[0x0][0x600] ;  /* 0x0001800000067ab9 */ /* 0x000fe40000000800 */
[----:B------:R-:W-:-:S05]  /*174e0*/  IMAD R4, R13, UR6, R4 ;  /* 0x000000060d047c24 */ /* 0x000fca000f8e0204 */
[----:B------:R-:W-:Y:S02]  /*174f0*/  SEL R3, R4, R7, P0 ;  /* 0x0000000704037207 */ /* 0x000fe40000000000 */
[----:B------:R-:W-:-:S07]  /*17500*/  SEL R4, R7, R4, P1 ;  /* 0x0000000407047207 */ /* 0x000fce0000800000 */
.L_x_556:
[----:B------:R-:W-:Y:S05]  /*17510*/  BSYNC B1 ;  /* 0x0000000000017941 */ /* 0x000fea0003800000 */
.L_x_555:
[----:B------:R-:W-:-:S13]  /*17520*/  LOP3.LUT P0, RZ, R2, 0xff, RZ, 0xc0, !PT ;  /* 0x000000ff02ff7812 */ /* 0x000fda000780c0ff */
[----:B------:R-:W-:Y:S05]  /*17530*/  @P0 BRA `(.L_x_559) ;  /* 0xfffffff4000c0947 */ /* 0x000fea000383ffff */
[----:B------:R-:W-:Y:S05]  /*17540*/  BSYNC B0 ;  /* 0x0000000000007941 */ /* 0x000fea0003800000 */
.L_x_548:
[----:B------:R-:W-:-:S03]  /*17550*/  UMOV UR6, 0xffffffff ;  /* 0xffffffff00067882 */ /* 0x000fc60000000000 */
[----:B------:R-:W-:Y:S05]  /*17560*/  BRA.DIV UR6, `(.L_x_560) ;  /* 0x0000000606187947 */ /* 0x000fea000b800000 */
[----:B------:R-:W-:-:S13]  /*17570*/  ELECT P6, URZ, PT ;  /* 0x00000000003f782f */ /* 0x000fda00038c0000 */
.L_x_574:
[----:B------:R-:W-:Y:S04]  /*17580*/  BSSY B0, `(.L_x_561) ;  /* 0x000002c000007945 */ /* 0x000fe80003800000 */
[----:B------:R-:W-:Y:S05]  /*17590*/  @!P6 BRA `(.L_x_562) ;  /* 0x0000000000a8e947 */ /* 0x000fea0003800000 */
[----:B------:R-:W-:-:S04]  /*175a0*/  ULOP3.LUT UR6, UR40, 0x2, URZ, 0xfc, !UPT ;  /* 0x0000000228067892 */ /* 0x000fc8000f8efc3f */
[----:B------:R-:W-:-:S06]  /*175b0*/  UISETP.NE.AND UP0, UPT, UR6, 0x3, UPT ;  /* 0x000000030600788c */ /* 0x000fcc000bf05270 */
[----:B------:R-:W-:-:S13]  /*175c0*/  PLOP3.LUT P0, PT, PT, PT, UP0, 0x80, 0x0 ;  /* 0x000000000000781c */ /* 0x000fda0003f0f008 */
[----:B------:R-:W-:Y:S05]  /*175d0*/  @!P0 BRA `(.L_x_563) ;  /* 0x0000000000048947 */ /* 0x000fea0003800000 */
[----:B------:R-:W-:Y:S01]  /*175e0*/  BPT.TRAP 0x1 ;  /* 0x000000040000795c */ /* 0x000fe20000300000 */
.L_x_563:
[----:B------:R-:W0:Y:S01]  /*175f0*/  S2R R3, SR_CgaCtaId ;  /* 0x0000000000037919 */ /* 0x000e220000008800 */
[----:B------:R-:W-:-:S04]  /*17600*/  MOV R2, 0x400 ;  /* 0x0000040000027802 */ /* 0x000fc80000000f00 */
[----:B0-----:R-:W-:Y:S02]  /*17610*/  LEA R3, R3, R2, 0x18 ;  /* 0x0000000203037211 */ /* 0x001fe400078ec0ff */
[----:B------:R-:W-:-:S03]  /*17620*/  SHF.L.U32 R2, R0, 0x1f, RZ ;  /* 0x0000001f00027819 */ /* 0x000fc600000006ff */
[----:B------:R-:W-:-:S04]  /*17630*/  VIADD R3, R3, 0x20 ;  /* 0x0000002003037836 */ /* 0x000fc80000000000 */
[----:B------:R-:W-:-:S04]  /*17640*/  IMAD R5, R6, 0x8, R3 ;  /* 0x0000000806057824 */ /* 0x000fc800078e0203 */
[----:B------:R-:W0:Y:S02]  /*17650*/  SYNCS.PHASECHK.TRANS64.TRYWAIT P0, [R5+URZ], R2 ;  /* 0x00000002050075a7 */ /* 0x000e24000800017f */
[----:B0-----:R-:W-:Y:S05]  /*17660*/  @!P0 BRA `(.L_x_564) ;  /* 0x0000000000f88947 */ /* 0x001fea0003800000 */
.L_x_575:
[----:B------:R-:W-:-:S04]  /*17670*/  IADD3 R6, R6, 0x1, RZ ;  /* 0x0000000106067810 */ /* 0x000fc80007ffe0ff */
[----:B------:R-:W-:-:S04]  /*17680*/  ISETP.NE.AND P0, PT, R6, 0x4, PT ;  /* 0x000000040600780c */ /* 0x000fc80003f05270 */
[----:B0-----:R-:W-:Y:S02]  /*17690*/  SEL R5, RZ, 0x1, P0 ;  /* 0x00000001ff057807 */ /* 0x001fe40000000000 */
[----:B------:R-:W-:Y:S02]  /*176a0*/  SEL R6, R6, RZ, P0 ;  /* 0x000000ff06067207 */ /* 0x000fe40000000000 */
[----:B------:R-:W-:-:S03]  /*176b0*/  LOP3.LUT R5, R0, R5, RZ, 0x3c, !PT ;  /* 0x0000000500057212 */ /* 0x000fc600078e3cff */
[----:B------:R-:W-:Y:S01]  /*176c0*/  IMAD R7, R6, 0x8, R3 ;  /* 0x0000000806077824 */ /* 0x000fe200078e0203 */
[----:B------:R-:W-:-:S04]  /*176d0*/  SHF.L.U32 R0, R5, 0x1f, RZ ;  /* 0x0000001f05007819 */ /* 0x000fc800000006ff */
[----:B------:R-:W0:Y:S02]  /*176e0*/  SYNCS.PHASECHK.TRANS64.TRYWAIT P0, [R7+URZ], R0 ;  /* 0x00000000070075a7 */ /* 0x000e24000800017f */
[----:B0-----:R-:W-:Y:S05]  /*176f0*/  @!P0 BRA `(.L_x_565) ;  /* 0x0000000000e88947 */ /* 0x001fea0003800000 */
.L_x_576:
[----:B0-----:R-:W-:-:S05]  /*17700*/  VIADD R0, R6, 0x1 ;  /* 0x0000000106007836 */ /* 0x001fca0000000000 */
[----:B------:R-:W-:-:S04]  /*17710*/  ISETP.NE.AND P0, PT, R0, 0x4, PT ;  /* 0x000000040000780c */ /* 0x000fc80003f05270 */
[----:B------:R-:W-:Y:S02]  /*17720*/  SEL R2, RZ, 0x1, P0 ;  /* 0x00000001ff027807 */ /* 0x000fe40000000000 */
[----:B------:R-:W-:Y:S02]  /*17730*/  SEL R4, R0, RZ, P0 ;  /* 0x000000ff00047207 */ /* 0x000fe40000000000 */
[----:B------:R-:W-:-:S03]  /*17740*/  LOP3.LUT R5, R5, R2, RZ, 0x3c, !PT ;  /* 0x0000000205057212 */ /* 0x000fc600078e3cff */
[----:B------:R-:W-:Y:S01]  /*17750*/  IMAD R7, R4, 0x8, R3 ;  /* 0x0000000804077824 */ /* 0x000fe200078e0203 */
[----:B------:R-:W-:-:S04]  /*17760*/  SHF.L.U32 R0, R5, 0x1f, RZ ;  /* 0x0000001f05007819 */ /* 0x000fc800000006ff */
[----:B------:R-:W0:Y:S02]  /*17770*/  SYNCS.PHASECHK.TRANS64.TRYWAIT P0, [R7+URZ], R0 ;  /* 0x00000000070075a7 */ /* 0x000e24000800017f */
[----:B0-----:R-:W-:Y:S05]  /*17780*/  @!P0 BRA `(.L_x_566) ;  /* 0x0000000000d88947 */ /* 0x001fea0003800000 */
.L_x_577:
[----:B0-----:R-:W-:-:S05]  /*17790*/  VIADD R0, R4, 0x1 ;  /* 0x0000000104007836 */ /* 0x001fca0000000000 */
[----:B------:R-:W-:-:S04]  /*177a0*/  ISETP.NE.AND P0, PT, R0, 0x4, PT ;  /* 0x000000040000780c */ /* 0x000fc80003f05270 */
[----:B------:R-:W-:Y:S02]  /*177b0*/  SEL R2, RZ, 0x1, P0 ;  /* 0x00000001ff027807 */ /* 0x000fe40000000000 */
[----:B------:R-:W-:Y:S02]  /*177c0*/  SEL R0, R0, RZ, P0 ;  /* 0x000000ff00007207 */ /* 0x000fe40000000000 */
[----:B------:R-:W-:-:S03]  /*177d0*/  LOP3.LUT R2, R5, R2, RZ, 0x3c, !PT ;  /* 0x0000000205027212 */ /* 0x000fc600078e3cff */
[----:B------:R-:W-:Y:S01]  /*177e0*/  IMAD R3, R0, 0x8, R3 ;  /* 0x0000000800037824 */ /* 0x000fe200078e0203 */
[----:B------:R-:W-:-:S07]  /*177f0*/  SHF.L.U32 R0, R2, 0x1f, RZ ;  /* 0x0000001f02007819 */ /* 0x000fce00000006ff */
.L_x_567:
[----:B0-----:R0:W1:Y:S02]  /*17800*/  SYNCS.PHASECHK.TRANS64.TRYWAIT P0, [R3+URZ], R0 ;  /* 0x00000000030075a7 */ /* 0x001064000800017f */
[----:B-1----:R-:W-:Y:S05]  /*17810*/  @!P0 NANOSLEEP.SYNCS 0x989680 ;  /* 0x009896800000895d */ /* 0x002fea0003900000 */
[----:B------:R-:W1:Y:S02]  /*17820*/  @!P0 SYNCS.PHASECHK.TRANS64 P0, [R3+URZ], R0 ;  /* 0x00000000030085a7 */ /* 0x000e64000800007f */
[----:B-1----:R-:W-:Y:S05]  /*17830*/  @!P0 BRA `(.L_x_567) ;  /* 0xfffffffc00f08947 */ /* 0x002fea000383ffff */
.L_x_562:
[----:B------:R-:W-:Y:S05]  /*17840*/  BSYNC B0 ;  /* 0x0000000000007941 */ /* 0x000fea0003800000 */
.L_x_561:
[----:B------:R-:W-:Y:S05]  /*17850*/  EXIT ;  /* 0x000000000000794d */ /* 0x000fea0003800000 */
.L_x_21:
[----:B-1----:R1:W2:Y:S02]  /*17860*/  SYNCS.PHASECHK.TRANS64.TRYWAIT P1, [R4+URZ], R3 ;  /* 0x00000003040075a7 */ /* 0x0022a4000802017f */
[----:B--2---:R-:W-:Y:S05]  /*17870*/  @!P1 NANOSLEEP.SYNCS 0x989680 ;  /* 0x009896800000995d */ /* 0x004fea0003900000 */
[----:B------:R-:W2:Y:S02]  /*17880*/  @!P1 SYNCS.PHASECHK.TRANS64 P1, [R4+URZ], R3 ;  /* 0x00000003040095a7 */ /* 0x000ea4000802007f */
[----:B--2---:R-:W-:Y:S05]  /*17890*/  @!P1 BRA `(.L_x_21) ;  /* 0xfffffffc00f09947 */ /* 0x004fea000383ffff */
[----:B------:R-:W-:Y:S05]  /*178a0*/  BRA `(.L_x_20) ;  /* 0xfffffe9c00947947 */ /* 0x000fea000383ffff */
.L_x_26:
[----:B-1----:R1:W2:Y:S02]  /*178b0*/  SYNCS.PHASECHK.TRANS64.TRYWAIT P1, [R5+URZ], R6 ;  /* 0x00000006050075a7 */ /* 0x0022a4000802017f */
[----:B--2---:R-:W-:Y:S05]  /*178c0*/  @!P1 NANOSLEEP.SYNCS 0x989680 ;  /* 0x009896800000995d */ /* 0x004fea0003900000 */
[----:B------:R-:W2:Y:S02]  /*178d0*/  @!P1 SYNCS.PHASECHK.TRANS64 P1, [R5+URZ], R6 ;  /* 0x00000006050095a7 */ /* 0x000ea4000802007f */
[----:B--2---:R-:W-:Y:S05]  /*178e0*/  @!P1 BRA `(.L_x_26) ;  /* 0xfffffffc00f09947 */ /* 0x004fea000383ffff */
[----:B------:R-:W-:Y:S05]  /*178f0*/  BRA `(.L_x_25) ;  /* 0xfffffeb000f47947 */ /* 0x000fea000383ffff */
.L_x_549:
[----:B------:R-:W-:Y:S01]  /*17900*/  BSSY B1, `(.L_x_568) ;  /* 0x0000006000017945 */ /* 0x000fe20003800000 */
[----:B------:R-:W-:-:S07]  /*17910*/  IMAD.MOV.U32 R15, RZ, RZ, -0x1 ;  /* 0xffffffffff0f7424 */ /* 0x000fce00078e00ff */
[----:B------:R-:W-:Y:S05]  /*17920*/  WARPSYNC.COLLECTIVE R15, `(.L_x_569) ;  /* 0x000000000f0c7348 */ /* 0x000fea0003c00000 */
[----:B------:R-:W-:Y:S02]  /*17930*/  ELECT P6, UR62, PT ;  /* 0x00000000003e782f */ /* 0x000fe400038c0000 */
[----:B------:R-:W-:Y:S01]  /*17940*/  MOV R14, UR62 ;  /* 0x0000003e000e7c02 */ /* 0x000fe20008000f00 */
[----:B------:R-:W-:Y:S10]  /*17950*/  ENDCOLLECTIVE ;  /* 0x000000000000791b */ /* 0x000ff40003800000 */
.L_x_569:
[----:B------:R-:W-:Y:S05]  /*17960*/  BSYNC B1 ;  /* 0x0000000000017941 */ /* 0x000fea0003800000 */
.L_x_568:
[----:B------:R-:W-:Y:S05]  /*17970*/  BRA `(.L_x_570) ;  /* 0xfffffff000087947 */ /* 0x000fea000383ffff */
.L_x_552:
[----:B0-----:R0:W1:Y:S02]  /*17980*/  SYNCS.PHASECHK.TRANS64.TRYWAIT P0, [R5+URZ+0x20], R14 ;  /* 0x0000200e050075a7 */ /* 0x001064000800017f */
[----:B-1----:R-:W-:Y:S05]  /*17990*/  @!P0 NANOSLEEP.SYNCS 0x989680 ;  /* 0x009896800000895d */ /* 0x002fea0003900000 */
[----:B------:R-:W1:Y:S02]  /*179a0*/  @!P0 SYNCS.PHASECHK.TRANS64 P0, [R5+URZ+0x20], R14 ;  /* 0x0000200e050085a7 */ /* 0x000e64000800007f */
[----:B-1----:R-:W-:Y:S05]  /*179b0*/  @!P0 BRA `(.L_x_552) ;  /* 0xfffffffc00f08947 */ /* 0x002fea000383ffff */
[----:B------:R-:W-:Y:S05]  /*179c0*/  BRA `(.L_x_571) ;  /* 0xfffffff000407947 */ /* 0x000fea000383ffff */
.L_x_560:
[----:B------:R-:W-:Y:S01]  /*179d0*/  BSSY B0, `(.L_x_572) ;  /* 0x0000006000007945 */ /* 0x000fe20003800000 */
[----:B------:R-:W-:-:S07]  /*179e0*/  IMAD.MOV.U32 R15, RZ, RZ, -0x1 ;  /* 0xffffffffff0f7424 */ /* 0x000fce00078e00ff */
[----:B------:R-:W-:Y:S05]  /*179f0*/  WARPSYNC.COLLECTIVE R15, `(.L_x_573) ;  /* 0x000000000f0c7348 */ /* 0x000fea0003c00000 */
[----:B------:R-:W-:Y:S02]  /*17a00*/  ELECT P6, UR62, PT ;  /* 0x00000000003e782f */ /* 0x000fe400038c0000 */
[----:B------:R-:W-:Y:S01]  /*17a10*/  MOV R14, UR62 ;  /* 0x0000003e000e7c02 */ /* 0x000fe20008000f00 */
[----:B------:R-:W-:Y:S10]  /*17a20*/  ENDCOLLECTIVE ;  /* 0x000000000000791b */ /* 0x000ff40003800000 */
.L_x_573:
[----:B------:R-:W-:Y:S05]  /*17a30*/  BSYNC B0 ;  /* 0x0000000000007941 */ /* 0x000fea0003800000 */
.L_x_572:
[----:B------:R-:W-:Y:S05]  /*17a40*/  BRA `(.L_x_574) ;  /* 0xfffffff800cc7947 */ /* 0x000fea000383ffff */
.L_x_564:
[----:B0-----:R0:W1:Y:S02]  /*17a50*/  SYNCS.PHASECHK.TRANS64.TRYWAIT P0, [R5+URZ], R2 ;  /* 0x00000002050075a7 */ /* 0x001064000800017f */
[----:B-1----:R-:W-:Y:S05]  /*17a60*/  @!P0 NANOSLEEP.SYNCS 0x989680 ;  /* 0x009896800000895d */ /* 0x002fea0003900000 */
[----:B------:R-:W1:Y:S02]  /*17a70*/  @!P0 SYNCS.PHASECHK.TRANS64 P0, [R5+URZ], R2 ;  /* 0x00000002050085a7 */ /* 0x000e64000800007f */
[----:B-1----:R-:W-:Y:S05]  /*17a80*/  @!P0 BRA `(.L_x_564) ;  /* 0xfffffffc00f08947 */ /* 0x002fea000383ffff */
[----:B------:R-:W-:Y:S05]  /*17a90*/  BRA `(.L_x_575) ;  /* 0xfffffff800f47947 */ /* 0x000fea000383ffff */
.L_x_565:
[----:B0-----:R0:W1:Y:S02]  /*17aa0*/  SYNCS.PHASECHK.TRANS64.TRYWAIT P0, [R7+URZ], R0 ;  /* 0x00000000070075a7 */ /* 0x001064000800017f */
[----:B-1----:R-:W-:Y:S05]  /*17ab0*/  @!P0 NANOSLEEP.SYNCS 0x989680 ;  /* 0x009896800000895d */ /* 0x002fea0003900000 */
[----:B------:R-:W1:Y:S02]  /*17ac0*/  @!P0 SYNCS.PHASECHK.TRANS64 P0, [R7+URZ], R0 ;  /* 0x00000000070085a7 */ /* 0x000e64000800007f */
[----:B-1----:R-:W-:Y:S05]  /*17ad0*/  @!P0 BRA `(.L_x_565) ;  /* 0xfffffffc00f08947 */ /* 0x002fea000383ffff */
[----:B------:R-:W-:Y:S05]  /*17ae0*/  BRA `(.L_x_576) ;  /* 0xfffffffc00047947 */ /* 0x000fea000383ffff */
.L_x_566:
[----:B0-----:R0:W1:Y:S02]  /*17af0*/  SYNCS.PHASECHK.TRANS64.TRYWAIT P0, [R7+URZ], R0 ;  /* 0x00000000070075a7 */ /* 0x001064000800017f */
[----:B-1----:R-:W-:Y:S05]  /*17b00*/  @!P0 NANOSLEEP.SYNCS 0x989680 ;  /* 0x009896800000895d */ /* 0x002fea0003900000 */
[----:B------:R-:W1:Y:S02]  /*17b10*/  @!P0 SYNCS.PHASECHK.TRANS64 P0, [R7+URZ], R0 ;  /* 0x00000000070085a7 */ /* 0x000e64000800007f */
[----:B-1----:R-:W-:Y:S05]  /*17b20*/  @!P0 BRA `(.L_x_566) ;  /* 0xfffffffc00f08947 */ /* 0x002fea000383ffff */
[----:B------:R-:W-:Y:S05]  /*17b30*/  BRA `(.L_x_577) ;  /* 0xfffffffc00147947 */ /* 0x000fea000383ffff */
.L_x_578:
[----:B------:R-:W-:-:S00]  /*17b40*/  BRA `(.L_x_578) ;  /* 0xfffffffc00fc7947 */ /* 0x000fc0000383ffff */
[----:B------:R-:W-:-:S00]  /*17b50*/  NOP ;  /* 0x0000000000007918 */ /* 0x000fc00000000000 */
        /* <DEDUP_REMOVED lines=10> */
.L_x_579:


//--------------------- .nv.global.init           --------------------------
	.section	.nv.global.init,"aw",@progbits
.nv.global.init:
	.type		$str$22,@object
	.size		$str$22,($str$23 - $str$22)
$str$22:
        /*0000*/ 	.byte	0x6b, 0x5f, 0x74, 0x69, 0x6c, 0x65, 0x5f, 0x63, 0x6f, 0x75, 0x6e, 0x74, 0x20, 0x3e, 0x3d, 0x20
        /*0010*/ 	.byte	0x31, 0x00
	.type		$str$23,@object
	.size		$str$23,(__unnamed_1 - $str$23)
$str$23:
        /*0012*/ 	.byte	0x2f, 0x74, 0x6d, 0x70, 0x2f, 0x63, 0x75, 0x74, 0x6c, 0x61, 0x73, 0x73, 0x5f, 0x73, 0x77, 0x65
        /*0022*/ 	.byte	0x65, 0x70, 0x5f, 0x73, 0x72, 0x63, 0x2f, 0x69, 0x6e, 0x63, 0x6c, 0x75, 0x64, 0x65, 0x2f, 0x63
        /*0032*/ 	.byte	0x75, 0x74, 0x6c, 0x61, 0x73, 0x73, 0x2f, 0x67, 0x65, 0x6d, 0x6d, 0x2f, 0x63, 0x6f, 0x6c, 0x6c
        /*0042*/ 	.byte	0x65, 0x63, 0x74, 0x69, 0x76, 0x65, 0x2f, 0x73, 0x6d, 0x39, 0x30, 0x5f, 0x6d, 0x6d, 0x61, 0x5f
        /*0052*/ 	.byte	0x74, 0x6d, 0x61, 0x5f, 0x67, 0x6d, 0x6d, 0x61, 0x5f, 0x73, 0x73, 0x5f, 0x77, 0x61, 0x72, 0x70
        /*0062*/ 	.byte	0x73, 0x70, 0x65, 0x63, 0x69, 0x61, 0x6c, 0x69, 0x7a, 0x65, 0x64, 0x2e, 0x68, 0x70, 0x70, 0x00
	.type		__unnamed_1,@object
	.size		__unnamed_1,(.L_0 - __unnamed_1)
__unnamed_1:
        /* <DEDUP_REMOVED lines=182> */
        /*0bd2*/ 	.byte	0x5d, 0x00
.L_0:


//--------------------- .nv.shared._ZN7cutlass13device_kernelINS_4gemm6kernel13GemmUniversalIN4cute5tupleIJiiiiEEENS1_10collective13CollectiveMmaINS1_34MainloopSm90TmaGmmaWarpSpecializedILi4ENS5_IJNS4_1CILi2EEENSA_ILi1EEESC_EEENS1_35KernelTmaWarpSpecializedCooperativeEEENS5_IJNSA_ILi256EEESG_NSA_ILi32EEEEEENS_10bfloat16_tENS5_IJlSC_lEEESJ_SK_NS4_8TiledMMAINS4_8MMA_AtomIJNS4_4SM904GMMA28MMA_64x256x16_F32BF16BF16_SSILNSO_5MajorE0ELSQ_0ELNSO_7ScaleInE1ELSR_1EEEEEENS4_6LayoutISD_NS5_IJSC_NSA_ILi0EEESV_EEEEENS5_IJNS4_10UnderscoreESY_SY_EEEEENS4_13SM90_TMA_LOADENS4_14ComposedLayoutINS4_7SwizzleILi2ELi4ELi3EEENS4_18smem_ptr_flag_bitsILi16EEENSU_INS5_IJNSA_ILi8EEESH_EEENS5_IJSH_SC_EEEEEEEvNS4_8identityENS4_23SM90_TMA_LOAD_MULTICASTES1B_vS1C_EENS_8epilogue10collective6detail29Sm90TmaWarpSpecializedAdapterINS1G_15DefaultEpilogueISJ_SK_SK_NS1F_6thread17LinearCombinationISJ_Li1EffLNS1K_9ScaleType4KindE0ELNS_15FloatRoundStyleE2ESJ_EENS1_15EpilogueDefaultEEEEEvvEEEEvNT_6ParamsE --------------------------
	.section	.nv.shared._ZN7cutlass13device_kernelINS_4gemm6kernel13GemmUniversalIN4cute5tupleIJiiiiEEENS1_10collective13CollectiveMmaINS1_34MainloopSm90TmaGmmaWarpSpecializedILi4ENS5_IJNS4_1CILi2EEENSA_ILi1EEESC_EEENS1_35KernelTmaWarpSpecializedCooperativeEEENS5_IJNSA_ILi256EEESG_NSA_ILi32EEEEEENS_10bfloat16_tENS5_IJlSC_lEEESJ_SK_NS4_8TiledMMAINS4_8MMA_AtomIJNS4_4SM904GMMA28MMA_64x256x16_F32BF16BF16_SSILNSO_5MajorE0ELSQ_0ELNSO_7ScaleInE1ELSR_1EEEEEENS4_6LayoutISD_NS5_IJSC_NSA_ILi0EEESV_EEEEENS5_IJNS4_10UnderscoreESY_SY_EEEEENS4_13SM90_TMA_LOADENS4_14ComposedLayoutINS4_7SwizzleILi2ELi4ELi3EEENS4_18smem_ptr_flag_bitsILi16EEENSU_INS5_IJNSA_ILi8EEESH_EEENS5_IJSH_SC_EEEEEEEvNS4_8identityENS4_23SM90_TMA_LOAD_MULTICASTES1B_vS1C_EENS_8epilogue10collective6detail29Sm90TmaWarpSpecializedAdapterINS1G_15DefaultEpilogueISJ_SK_SK_NS1F_6thread17LinearCombinationISJ_Li1EffLNS1K_9ScaleType4KindE0ELNS_15FloatRoundStyleE2ESJ_EENS1_15EpilogueDefaultEEEEEvvEEEEvNT_6ParamsE,"aw",@nobits
	.sectionflags	@""
	.align	16
	.zero		1024


//--------------------- .nv.shared.reserved.0     --------------------------
	.section	.nv.shared.reserved.0,"aw",@nobits
	.weak		__nv_reservedSMEM_offset_0_alias
	.size		__nv_reservedSMEM_offset_0_alias, 0, 0
	.other		__nv_reservedSMEM_offset_0_alias,@"STO_CUDA_RESERVED_SHARED STV_DEFAULT"
__nv_reservedSMEM_offset_0_alias:
	.zero		0


//--------------------- .nv.global                --------------------------
	.section	.nv.global,"aw",@nobits
.nv.global:
	.type		_ZN39_INTERNAL_4c67de42_4_k_cu_8f6f62a3_38334cute1_E,@object
	.size		_ZN39_INTERNAL_4c67de42_4_k_cu_8f6f62a3_38334cute1_E,(_ZN39_INTERNAL_4c67de42_4_k_cu_8f6f62a3_38334cuda3std3__45__cpo6cbeginE - _ZN39_INTERNAL_4c67de42_4_k_cu_8f6f62a3_38334cute1_E)
_ZN39_INTERNAL_4c67de42_4_k_cu_8f6f62a3_38334cute1_E:
	.zero		1
	.type		_ZN39_INTERNAL_4c67de42_4_k_cu_8f6f62a3_38334cuda3std3__45__cpo6cbeginE,@object
	.size		_ZN39_INTERNAL_4c67de42_4_k_cu_8f6f62a3_38334cuda3std3__45__cpo6cbeginE,(_ZN39_INTERNAL_4c67de42_4_k_cu_8f6f62a3_38334cuda3std3__48in_placeE - _ZN39_INTERNAL_4c67de42_4_k_cu_8f6f62a3_38334cuda3std3__45__cpo6cbeginE)
_ZN39_INTERNAL_4c67de42_4_k_cu_8f6f62a3_38334cuda3std3__45__cpo6cbeginE:
	.zero		1
	.type		_ZN39_INTERNAL_4c67de42_4_k_cu_8f6f62a3_38334cuda3std3__48in_placeE,@object
	.size		_ZN39_INTERNAL_4c67de42_4_k_cu_8f6f62a3_38334cuda3std3__48in_placeE,(_ZN39_INTERNAL_4c67de42_4_k_cu_8f6f62a3_38334cuda3std6ranges3__45__cpo9iter_moveE - _ZN39_INTERNAL_4c67de42_4_k_cu_8f6f62a3_38334cuda3std3__48in_placeE)
_ZN39_INTERNAL_4c67de42_4_k_cu_8f6f62a3_38334cuda3std3__48in_placeE:
	.zero		1
	.type		_ZN39_INTERNAL_4c67de42_4_k_cu_8f6f62a3_38334cuda3std6ranges3__45__cpo9iter_moveE,@object
	.size		_ZN39_INTERNAL_4c67de42_4_k_cu_8f6f62a3_38334cuda3std6ranges3__45__cpo9iter_moveE,(_ZN39_INTERNAL_4c67de42_4_k_cu_8f6f62a3_38334cuda3std3__45__cpo5beginE - _ZN39_INTERNAL_4c67de42_4_k_cu_8f6f62a3_38334cuda3std6ranges3__45__cpo9iter_moveE)
_ZN39_INTERNAL_4c67de42_4_k_cu_8f6f62a3_38334cuda3std6ranges3__45__cpo9iter_moveE:
	.zero		1
	.type		_ZN39_INTERNAL_4c67de42_4_k_cu_8f6f62a3_38334cuda3std3__45__cpo5beginE,@object
	.size		_ZN39_INTERNAL_4c67de42_4_k_cu_8f6f62a3_38334cuda3std3__45__cpo5beginE,(_ZN39_INTERNAL_4c67de42_4_k_cu_8f6f62a3_38334cuda3std3__441_GLOBAL__N__4c67de42_4_k_cu_8f6f62a3_38336ignoreE - _ZN39_INTERNAL_4c67de42_4_k_cu_8f6f62a3_38334cuda3std3__45__cpo5beginE)
_ZN39_INTERNAL_4c67de42_4_k_cu_8f6f62a3_38334cuda3std3__45__cpo5beginE:
	.zero		1
	.type		_ZN39_INTERNAL_4c67de42_4_k_cu_8f6f62a3_38334cuda3std3__441_GLOBAL__N__4c67de42_4_k_cu_8f6f62a3_38336ignoreE,@object
	.size		_ZN39_INTERNAL_4c67de42_4_k_cu_8f6f62a3_38334cuda3std3__441_GLOBAL__N__4c67de42_4_k_cu_8f6f62a3_38336ignoreE,(_ZN39_INTERNAL_4c67de42_4_k_cu_8f6f62a3_38334cute7productE - _ZN39_INTERNAL_4c67de42_4_k_cu_8f6f62a3_38334cuda3std3__441_GLOBAL__N__4c67de42_4_k_cu_8f6f62a3_38336ignoreE)
_ZN39_INTERNAL_4c67de42_4_k_cu_8f6f62a3_38334cuda3std3__441_GLOBAL__N__4c67de42_4_k_cu_8f6f62a3_38336ignoreE:
	.zero		1
	.type		_ZN39_INTERNAL_4c67de42_4_k_cu_8f6f62a3_38334cute7productE,@object
	.size		_ZN39_INTERNAL_4c67de42_4_k_cu_8f6f62a3_38334cute7productE,(_ZN39_INTERNAL_4c67de42_4_k_cu_8f6f62a3_38334cuda3std3__45__cpo3endE - _ZN39_INTERNAL_4c67de42_4_k_cu_8f6f62a3_38334cute7productE)
_ZN39_INTERNAL_4c67de42_4_k_cu_8f6f62a3_38334cute7productE:
	.zero		1
	.type		_ZN39_INTERNAL_4c67de42_4_k_cu_8f6f62a3_38334cuda3std3__45__cpo3endE,@object
	.size		_ZN39_INTERNAL_4c67de42_4_k_cu_8f6f62a3_38334cuda3std3__45__cpo3endE,(_ZN39_INTERNAL_4c67de42_4_k_cu_8f6f62a3_38334cuda3std3__419piecewise_constructE - _ZN39_INTERNAL_4c67de42_4_k_cu_8f6f62a3_38334cuda3std3__45__cpo3endE)
_ZN39_INTERNAL_4c67de42_4_k_cu_8f6f62a3_38334cuda3std3__45__cpo3endE:
	.zero		1
	.type		_ZN39_INTERNAL_4c67de42_4_k_cu_8f6f62a3_38334cuda3std3__419piecewise_constructE,@object
	.size		_ZN39_INTERNAL_4c67de42_4_k_cu_8f6f62a3_38334cuda3std3__419piecewise_constructE,(_ZN39_INTERNAL_4c67de42_4_k_cu_8f6f62a3_38334cuda3std3__45__cpo4cendE - _ZN39_INTERNAL_4c67de42_4_k_cu_8f6f62a3_38334cuda3std3__419piecewise_constructE)
_ZN39_INTERNAL_4c67de42_4_k_cu_8f6f62a3_38334cuda3std3__419piecewise_constructE:
	.zero		1
	.type		_ZN39_INTERNAL_4c67de42_4_k_cu_8f6f62a3_38334cuda3std3__45__cpo4cendE,@object
	.size		_ZN39_INTERNAL_4c67de42_4_k_cu_8f6f62a3_38334cuda3std3__45__cpo4cendE,(_ZN39_INTERNAL_4c67de42_4_k_cu_8f6f62a3_38334cuda3std6ranges3__45__cpo4swapE - _ZN39_INTERNAL_4c67de42_4_k_cu_8f6f62a3_38334cuda3std3__45__cpo4cendE)
_ZN39_INTERNAL_4c67de42_4_k_cu_8f6f62a3_38334cuda3std3__45__cpo4cendE:
	.zero		1
	.type		_ZN39_INTERNAL_4c67de42_4_k_cu_8f6f62a3_38334cuda3std6ranges3__45__cpo4swapE,@object
	.size		_ZN39_INTERNAL_4c67de42_4_k_cu_8f6f62a3_38334cuda3std6ranges3__45__cpo4swapE,(.L_8 - _ZN39_INTERNAL_4c67de42_4_k_cu_8f6f62a3_38334cuda3std6ranges3__45__cpo4swapE)
_ZN39_INTERNAL_4c67de42_4_k_cu_8f6f62a3_38334cuda3std6ranges3__45__cpo4swapE:
	.zero		1
.L_8:


//--------------------- .nv.constant0._ZN7cutlass13device_kernelINS_4gemm6kernel13GemmUniversalIN4cute5tupleIJiiiiEEENS1_10collective13CollectiveMmaINS1_34MainloopSm90TmaGmmaWarpSpecializedILi4ENS5_IJNS4_1CILi2EEENSA_ILi1EEESC_EEENS1_35KernelTmaWarpSpecializedCooperativeEEENS5_IJNSA_ILi256EEESG_NSA_ILi32EEEEEENS_10bfloat16_tENS5_IJlSC_lEEESJ_SK_NS4_8TiledMMAINS4_8MMA_AtomIJNS4_4SM904GMMA28MMA_64x256x16_F32BF16BF16_SSILNSO_5MajorE0ELSQ_0ELNSO_7ScaleInE1ELSR_1EEEEEENS4_6LayoutISD_NS5_IJSC_NSA_ILi0EEESV_EEEEENS5_IJNS4_10UnderscoreESY_SY_EEEEENS4_13SM90_TMA_LOADENS4_14ComposedLayoutINS4_7SwizzleILi2ELi4ELi3EEENS4_18smem_ptr_flag_bitsILi16EEENSU_INS5_IJNSA_ILi8EEESH_EEENS5_IJSH_SC_EEEEEEEvNS4_8identityENS4_23SM90_TMA_LOAD_MULTICASTES1B_vS1C_EENS_8epilogue10collective6detail29Sm90TmaWarpSpecializedAdapterINS1G_15DefaultEpilogueISJ_SK_SK_NS1F_6thread17LinearCombinationISJ_Li1EffLNS1K_9ScaleType4KindE0ELNS_15FloatRoundStyleE2ESJ_EENS1_15EpilogueDefaultEEEEEvvEEEEvNT_6ParamsE --------------------------
	.section	.nv.constant0._ZN7cutlass13device_kernelINS_4gemm6kernel13GemmUniversalIN4cute5tupleIJiiiiEEENS1_10collective13CollectiveMmaINS1_34MainloopSm90TmaGmmaWarpSpecializedILi4ENS5_IJNS4_1CILi2EEENSA_ILi1EEESC_EEENS1_35KernelTmaWarpSpecializedCooperativeEEENS5_IJNSA_ILi256EEESG_NSA_ILi32EEEEEENS_10bfloat16_tENS5_IJlSC_lEEESJ_SK_NS4_8TiledMMAINS4_8MMA_AtomIJNS4_4SM904GMMA28MMA_64x256x16_F32BF16BF16_SSILNSO_5MajorE0ELSQ_0ELNSO_7ScaleInE1ELSR_1EEEEEENS4_6LayoutISD_NS5_IJSC_NSA_ILi0EEESV_EEEEENS5_IJNS4_10UnderscoreESY_SY_EEEEENS4_13SM90_TMA_LOADENS4_14ComposedLayoutINS4_7SwizzleILi2ELi4ELi3EEENS4_18smem_ptr_flag_bitsILi16EEENSU_INS5_IJNSA_ILi8EEESH_EEENS5_IJSH_SC_EEEEEEEvNS4_8identityENS4_23SM90_TMA_LOAD_MULTICASTES1B_vS1C_EENS_8epilogue10collective6detail29Sm90TmaWarpSpecializedAdapterINS1G_15DefaultEpilogueISJ_SK_SK_NS1F_6thread17LinearCombinationISJ_Li1EffLNS1K_9ScaleType4KindE0ELNS_15FloatRoundStyleE2ESJ_EENS1_15EpilogueDefaultEEEEEvvEEEEvNT_6ParamsE,"a",@progbits
	.sectionflags	@""
	.align	4
.nv.constant0._ZN7cutlass13device_kernelINS_4gemm6kernel13GemmUniversalIN4cute5tupleIJiiiiEEENS1_10collective13CollectiveMmaINS1_34MainloopSm90TmaGmmaWarpSpecializedILi4ENS5_IJNS4_1CILi2EEENSA_ILi1EEESC_EEENS1_35KernelTmaWarpSpecializedCooperativeEEENS5_IJNSA_ILi256EEESG_NSA_ILi32EEEEEENS_10bfloat16_tENS5_IJlSC_lEEESJ_SK_NS4_8TiledMMAINS4_8MMA_AtomIJNS4_4SM904GMMA28MMA_64x256x16_F32BF16BF16_SSILNSO_5MajorE0ELSQ_0ELNSO_7ScaleInE1ELSR_1EEEEEENS4_6LayoutISD_NS5_IJSC_NSA_ILi0EEESV_EEEEENS5_IJNS4_10UnderscoreESY_SY_EEEEENS4_13SM90_TMA_LOADENS4_14ComposedLayoutINS4_7SwizzleILi2ELi4ELi3EEENS4_18smem_ptr_flag_bitsILi16EEENSU_INS5_IJNSA_ILi8EEESH_EEENS5_IJSH_SC_EEEEEEEvNS4_8identityENS4_23SM90_TMA_LOAD_MULTICASTES1B_vS1C_EENS_8epilogue10collective6detail29Sm90TmaWarpSpecializedAdapterINS1G_15DefaultEpilogueISJ_SK_SK_NS1F_6thread17LinearCombinationISJ_Li1EffLNS1K_9ScaleType4KindE0ELNS_15FloatRoundStyleE2ESJ_EENS1_15EpilogueDefaultEEEEEvvEEEEvNT_6ParamsE:
	.zero		1664


//--------------------- SYMBOLS --------------------------

	.type		.nv.reservedSmem.offset0,@object
	.size		.nv.reservedSmem.offset0,0x4
	.type		__assertfail,@function
